	.target	sm_100

	.elftype	@"ET_EXEC"


//--------------------- .note.nv.tkinfo           --------------------------
	.section	.note.nv.tkinfo,"",@"SHT_NOTE"
	.sectionflags	@"SHF_NOTE_NV_TKINFO"
	.tkinfo
        /*0018*/ 	.word	0x00000081
        /*0030*/ 	.string	""
        /*0030*/ 	.string	"ptxas"
        /*0030*/ 	.string	"Cuda compilation tools, release 12.9, V12.9.86"
        /*0030*/ 	.string	"Build cuda_12.9.r12.9/compiler.36037853_0"
        /*0030*/ 	.string	"-regUsageLevel 10 -arch sm_100f -m 64 "



//--------------------- .note.nv.cuver            --------------------------
	.section	.note.nv.cuver,"",@"SHT_NOTE"
	.sectionflags	@"SHF_NOTE_NV_CUVER"
        /*0018*/ 	.short	0x0001
        /*001a*/ 	.short	0x0064
        /*001c*/ 	.short	0x0001
        /*001e*/ 	.short	0x0000
        /*0020*/ 	.short	0x0001
        /*0022*/ 	.short	0x0000


//--------------------- .nv.info                  --------------------------
	.section	.nv.info,"",@"SHT_CUDA_INFO"
	.align	4


	//----- nvinfo : EIATTR_REGCOUNT
	.align		4
        /*0000*/ 	.byte	0x04, 0x2f
        /*0002*/ 	.short	(.L_15 - .L_14)
	.align		4
.L_14:
        /*0004*/ 	.word	index@(_ZN9deep_gemm24sm100_fp8_gemm_1d1d_implILN4cute4UMMA5MajorE0ELS3_0ELj0ELj4096ELj7168ELj128ELj32ELj128ELj64ELj128ELj128ELj64ELj10ELj128ELj128ELj1ELb0ELj128ELNS_8GemmTypeE1ELb0EN7cutlass10bfloat16_tENS_16EpilogueIdentityEEEvPijjj14CUtensorMap_stS9_S9_S9_S9_)
        /*0008*/ 	.word	0x00000027


	//----- nvinfo : EIATTR_FRAME_SIZE
	.align		4
.L_15:
        /*000c*/ 	.byte	0x04, 0x11
        /*000e*/ 	.short	(.L_17 - .L_16)
	.align		4
.L_16:
        /*0010*/ 	.word	index@($__internal_3_$__cuda_sm20_div_u16)
        /*0014*/ 	.word	0x00000000


	//----- nvinfo : EIATTR_FRAME_SIZE
	.align		4
.L_17:
        /*0018*/ 	.byte	0x04, 0x11
        /*001a*/ 	.short	(.L_19 - .L_18)
	.align		4
.L_18:
        /*001c*/ 	.word	index@($__internal_2_$__cuda_sm10x_tcgen05_guardrail_trap_unallocated_columns_being_dealloced)
        /*0020*/ 	.word	0x00000000


	//----- nvinfo : EIATTR_FRAME_SIZE
	.align		4
.L_19:
        /*0024*/ 	.byte	0x04, 0x11
        /*0026*/ 	.short	(.L_21 - .L_20)
	.align		4
.L_20:
        /*0028*/ 	.word	index@($__internal_1_$__cuda_sm10x_tcgen05_guardrail_trap_phase_invalid_during_alloc)
        /*002c*/ 	.word	0x00000000


	//----- nvinfo : EIATTR_FRAME_SIZE
	.align		4
.L_21:
        /*0030*/ 	.byte	0x04, 0x11
        /*0032*/ 	.short	(.L_23 - .L_22)
	.align		4
.L_22:
        /*0034*/ 	.word	index@($__internal_0_$__cuda_sm10x_tcgen05_guardrail_trap_col_being_dealloced_not_returned_by_alloc)
        /*0038*/ 	.word	0x00000000


	//----- nvinfo : EIATTR_FRAME_SIZE
	.align		4
.L_23:
        /*003c*/ 	.byte	0x04, 0x11
        /*003e*/ 	.short	(.L_25 - .L_24)
	.align		4
.L_24:
        /*0040*/ 	.word	index@(_ZN9deep_gemm24sm100_fp8_gemm_1d1d_implILN4cute4UMMA5MajorE0ELS3_0ELj0ELj4096ELj7168ELj128ELj32ELj128ELj64ELj128ELj128ELj64ELj10ELj128ELj128ELj1ELb0ELj128ELNS_8GemmTypeE1ELb0EN7cutlass10bfloat16_tENS_16EpilogueIdentityEEEvPijjj14CUtensorMap_stS9_S9_S9_S9_)
        /*0044*/ 	.word	0x00000000


	//----- nvinfo : EIATTR_MIN_STACK_SIZE
	.align		4
.L_25:
        /*0048*/ 	.byte	0x04, 0x12
        /*004a*/ 	.short	(.L_27 - .L_26)
	.align		4
.L_26:
        /*004c*/ 	.word	index@(_ZN9deep_gemm24sm100_fp8_gemm_1d1d_implILN4cute4UMMA5MajorE0ELS3_0ELj0ELj4096ELj7168ELj128ELj32ELj128ELj64ELj128ELj128ELj64ELj10ELj128ELj128ELj1ELb0ELj128ELNS_8GemmTypeE1ELb0EN7cutlass10bfloat16_tENS_16EpilogueIdentityEEEvPijjj14CUtensorMap_stS9_S9_S9_S9_)
        /*0050*/ 	.word	0x00000000
.L_27:


//--------------------- .nv.info._ZN9deep_gemm24sm100_fp8_gemm_1d1d_implILN4cute4UMMA5MajorE0ELS3_0ELj0ELj4096ELj7168ELj128ELj32ELj128ELj64ELj128ELj128ELj64ELj10ELj128ELj128ELj1ELb0ELj128ELNS_8GemmTypeE1ELb0EN7cutlass10bfloat16_tENS_16EpilogueIdentityEEEvPijjj14CUtensorMap_stS9_S9_S9_S9_ --------------------------
	.section	.nv.info._ZN9deep_gemm24sm100_fp8_gemm_1d1d_implILN4cute4UMMA5MajorE0ELS3_0ELj0ELj4096ELj7168ELj128ELj32ELj128ELj64ELj128ELj128ELj64ELj10ELj128ELj128ELj1ELb0ELj128ELNS_8GemmTypeE1ELb0EN7cutlass10bfloat16_tENS_16EpilogueIdentityEEEvPijjj14CUtensorMap_stS9_S9_S9_S9_,"",@"SHT_CUDA_INFO"
	.sectionflags	@""
	.align	4


	//----- nvinfo : EIATTR_CUDA_API_VERSION
	.align		4
        /*0000*/ 	.byte	0x04, 0x37
        /*0002*/ 	.short	(.L_29 - .L_28)
.L_28:
        /*0004*/ 	.word	0x00000081


	//----- nvinfo : EIATTR_KPARAM_INFO
	.align		4
.L_29:
        /*0008*/ 	.byte	0x04, 0x17
        /*000a*/ 	.short	(.L_31 - .L_30)
.L_30:
        /*000c*/ 	.word	0x00000000
        /*0010*/ 	.short	0x0008
        /*0012*/ 	.short	0x0240
        /*0014*/ 	.byte	0x00, 0xf0, 0x01, 0x02


	//----- nvinfo : EIATTR_KPARAM_INFO
	.align		4
.L_31:
        /*0018*/ 	.byte	0x04, 0x17
        /*001a*/ 	.short	(.L_33 - .L_32)
.L_32:
        /*001c*/ 	.word	0x00000000
        /*0020*/ 	.short	0x0007
        /*0022*/ 	.short	0x01c0
        /*0024*/ 	.byte	0x00, 0xf0, 0x01, 0x02


	//----- nvinfo : EIATTR_KPARAM_INFO
	.align		4
.L_33:
        /*0028*/ 	.byte	0x04, 0x17
        /*002a*/ 	.short	(.L_35 - .L_34)
.L_34:
        /*002c*/ 	.word	0x00000000
        /*0030*/ 	.short	0x0006
        /*0032*/ 	.short	0x0140
        /*0034*/ 	.byte	0x00, 0xf0, 0x01, 0x02


	//----- nvinfo : EIATTR_KPARAM_INFO
	.align		4
.L_35:
        /*0038*/ 	.byte	0x04, 0x17
        /*003a*/ 	.short	(.L_37 - .L_36)
.L_36:
        /*003c*/ 	.word	0x00000000
        /*0040*/ 	.short	0x0005
        /*0042*/ 	.short	0x00c0
        /*0044*/ 	.byte	0x00, 0xf0, 0x01, 0x02


	//----- nvinfo : EIATTR_KPARAM_INFO
	.align		4
.L_37:
        /*0048*/ 	.byte	0x04, 0x17
        /*004a*/ 	.short	(.L_39 - .L_38)
.L_38:
        /*004c*/ 	.word	0x00000000
        /*0050*/ 	.short	0x0004
        /*0052*/ 	.short	0x0040
        /*0054*/ 	.byte	0x00, 0xf0, 0x01, 0x02


	//----- nvinfo : EIATTR_KPARAM_INFO
	.align		4
.L_39:
        /*0058*/ 	.byte	0x04, 0x17
        /*005a*/ 	.short	(.L_41 - .L_40)
.L_40:
        /*005c*/ 	.word	0x00000000
        /*0060*/ 	.short	0x0003
        /*0062*/ 	.short	0x0010
        /*0064*/ 	.byte	0x00, 0xf0, 0x11, 0x00


	//----- nvinfo : EIATTR_KPARAM_INFO
	.align		4
.L_41:
        /*0068*/ 	.byte	0x04, 0x17
        /*006a*/ 	.short	(.L_43 - .L_42)
.L_42:
        /*006c*/ 	.word	0x00000000
        /*0070*/ 	.short	0x0002
        /*0072*/ 	.short	0x000c
        /*0074*/ 	.byte	0x00, 0xf0, 0x11, 0x00


	//----- nvinfo : EIATTR_KPARAM_INFO
	.align		4
.L_43:
        /*0078*/ 	.byte	0x04, 0x17
        /*007a*/ 	.short	(.L_45 - .L_44)
.L_44:
        /*007c*/ 	.word	0x00000000
        /*0080*/ 	.short	0x0001
        /*0082*/ 	.short	0x0008
        /*0084*/ 	.byte	0x00, 0xf0, 0x11, 0x00


	//----- nvinfo : EIATTR_KPARAM_INFO
	.align		4
.L_45:
        /*0088*/ 	.byte	0x04, 0x17
        /*008a*/ 	.short	(.L_47 - .L_46)
.L_46:
        /*008c*/ 	.word	0x00000000
        /*0090*/ 	.short	0x0000
        /*0092*/ 	.short	0x0000
        /*0094*/ 	.byte	0x00, 0xf5, 0x21, 0x00


	//----- nvinfo : EIATTR_AT_ENTRY_FRAGMENTS
	.align		4
.L_47:
        /*0098*/ 	.byte	0x04, 0x4f
        /*009a*/ 	.short	(.L_49 - .L_48)


	//   ....[0]....
.L_48:
        /*009c*/ 	.word	0x00000004


	//----- nvinfo : EIATTR_RESERVED_SMEM_USED
	.align		4
.L_49:
        /*00a0*/ 	.byte	0x01, 0x41
	.zero		2


	//----- nvinfo : EIATTR_SPARSE_MMA_MASK
	.align		4
        /*00a4*/ 	.byte	0x03, 0x50
        /*00a6*/ 	.short	0x0000


	//----- nvinfo : EIATTR_TCGEN05_1CTA_USED
	.align		4
        /*00a8*/ 	.byte	0x01, 0x51
	.zero		2


	//----- nvinfo : EIATTR_MAXREG_COUNT
	.align		4
        /*00ac*/ 	.byte	0x03, 0x1b
        /*00ae*/ 	.short	0x00ff


	//----- nvinfo : EIATTR_NUM_BARRIERS
	.align		4
        /*00b0*/ 	.byte	0x02, 0x4c
        /*00b2*/ 	.byte	0x09
	.zero		1


	//----- nvinfo : EIATTR_INT_WARP_WIDE_INSTR_OFFSETS
	.align		4
        /*00b4*/ 	.byte	0x04, 0x31
        /*00b6*/ 	.short	(.L_51 - .L_50)


	//   ....[0]....
.L_50:
        /*00b8*/ 	.word	0x00002fa0


	//   ....[1]....
        /*00bc*/ 	.word	0x00002fc0


	//----- nvinfo : EIATTR_COOP_GROUP_MASK_REGIDS
	.align		4
.L_51:
        /*00c0*/ 	.byte	0x04, 0x29
        /*00c2*/ 	.short	(.L_53 - .L_52)


	//   ....[0]....
.L_52:
        /*00c4*/ 	.word	0xffffffff


	//   ....[1]....
        /*00c8*/ 	.word	0xffffffff


	//   ....[2]....
        /*00cc*/ 	.word	0xffffffff


	//   ....[3]....
        /*00d0*/ 	.word	0xffffffff


	//   ....[4]....
        /*00d4*/ 	.word	0xffffffff


	//   ....[5]....
        /*00d8*/ 	.word	0xffffffff


	//   ....[6]....
        /*00dc*/ 	.word	0xffffffff


	//   ....[7]....
        /*00e0*/ 	.word	0xffffffff


	//   ....[8]....
        /*00e4*/ 	.word	0xffffffff


	//   ....[9]....
        /*00e8*/ 	.word	0xffffffff


	//   ....[10]....
        /*00ec*/ 	.word	0xffffffff


	//   ....[11]....
        /*00f0*/ 	.word	0xffffffff


	//   ....[12]....
        /*00f4*/ 	.word	0xffffffff


	//----- nvinfo : EIATTR_COOP_GROUP_INSTR_OFFSETS
	.align		4
.L_53:
        /*00f8*/ 	.byte	0x04, 0x28
        /*00fa*/ 	.short	(.L_55 - .L_54)


	//   ....[0]....
.L_54:
        /*00fc*/ 	.word	0x00000030


	//   ....[1]....
        /*0100*/ 	.word	0x00000590


	//   ....[2]....
        /*0104*/ 	.word	0x00000850


	//   ....[3]....
        /*0108*/ 	.word	0x00000cc0


	//   ....[4]....
        /*010c*/ 	.word	0x00000d50


	//   ....[5]....
        /*0110*/ 	.word	0x000012f0


	//   ....[6]....
        /*0114*/ 	.word	0x00001310


	//   ....[7]....
        /*0118*/ 	.word	0x00001330


	//   ....[8]....
        /*011c*/ 	.word	0x00001580


	//   ....[9]....
        /*0120*/ 	.word	0x000015b0


	//   ....[10]....
        /*0124*/ 	.word	0x000015f0


	//   ....[11]....
        /*0128*/ 	.word	0x00002ec0


	//   ....[12]....
        /*012c*/ 	.word	0x00003080


	//----- nvinfo : EIATTR_VRC_CTA_INIT_COUNT
	.align		4
.L_55:
        /*0130*/ 	.byte	0x02, 0x4a
        /*0132*/ 	.byte	0x80
	.zero		1


	//----- nvinfo : EIATTR_MBARRIER_INSTR_OFFSETS
	.align		4
        /*0134*/ 	.byte	0x04, 0x39
        /*0136*/ 	.short	(.L_57 - .L_56)


	//   ....[0]....
.L_56:
        /*0138*/ 	.word	0x00000330
        /*013c*/ 	.word	0x000000ff
        /*0140*/ 	.word	0x00038800
        /*0144*/ 	.short	0x0100
        /*0146*/ 	.byte	0x05
	.zero		1


	//   ....[1]....
        /*0148*/ 	.word	0x00000340
        /*014c*/ 	.word	0x000000ff
        /*0150*/ 	.word	0x00038850
        /*0154*/ 	.short	0x0100
        /*0156*/ 	.byte	0x05
	.zero		1


	//   ....[2]....
        /*0158*/ 	.word	0x00000350
        /*015c*/ 	.word	0x000000ff
        /*0160*/ 	.word	0x000388a0
        /*0164*/ 	.short	0x0100
        /*0166*/ 	.byte	0x05
	.zero		1


	//   ....[3]....
        /*0168*/ 	.word	0x00000360
        /*016c*/ 	.word	0x000000ff
        /*0170*/ 	.word	0x00038808
        /*0174*/ 	.short	0x0100
        /*0176*/ 	.byte	0x05
	.zero		1


	//   ....[4]....
        /*0178*/ 	.word	0x00000370
        /*017c*/ 	.word	0x000000ff
        /*0180*/ 	.word	0x00038858
        /*0184*/ 	.short	0x0100
        /*0186*/ 	.byte	0x05
	.zero		1


	//   ....[5]....
        /*0188*/ 	.word	0x00000380
        /*018c*/ 	.word	0x000000ff
        /*0190*/ 	.word	0x000388a8
        /*0194*/ 	.short	0x0100
        /*0196*/ 	.byte	0x05
	.zero		1


	//   ....[6]....
        /*0198*/ 	.word	0x00000390
        /*019c*/ 	.word	0x000000ff
        /*01a0*/ 	.word	0x00038810
        /*01a4*/ 	.short	0x0100
        /*01a6*/ 	.byte	0x05
	.zero		1


	//   ....[7]....
        /*01a8*/ 	.word	0x000003a0
        /*01ac*/ 	.word	0x000000ff
        /*01b0*/ 	.word	0x00038860
        /*01b4*/ 	.short	0x0100
        /*01b6*/ 	.byte	0x05
	.zero		1


	//   ....[8]....
        /*01b8*/ 	.word	0x000003b0
        /*01bc*/ 	.word	0x000000ff
        /*01c0*/ 	.word	0x000388b0
        /*01c4*/ 	.short	0x0100
        /*01c6*/ 	.byte	0x05
	.zero		1


	//   ....[9]....
        /*01c8*/ 	.word	0x000003c0
        /*01cc*/ 	.word	0x000000ff
        /*01d0*/ 	.word	0x00038818
        /*01d4*/ 	.short	0x0100
        /*01d6*/ 	.byte	0x05
	.zero		1


	//   ....[10]....
        /*01d8*/ 	.word	0x000003d0
        /*01dc*/ 	.word	0x000000ff
        /*01e0*/ 	.word	0x00038868
        /*01e4*/ 	.short	0x0100
        /*01e6*/ 	.byte	0x05
	.zero		1


	//   ....[11]....
        /*01e8*/ 	.word	0x000003e0
        /*01ec*/ 	.word	0x000000ff
        /*01f0*/ 	.word	0x000388b8
        /*01f4*/ 	.short	0x0100
        /*01f6*/ 	.byte	0x05
	.zero		1


	//   ....[12]....
        /*01f8*/ 	.word	0x000003f0
        /*01fc*/ 	.word	0x000000ff
        /*0200*/ 	.word	0x00038820
        /*0204*/ 	.short	0x0100
        /*0206*/ 	.byte	0x05
	.zero		1


	//   ....[13]....
        /*0208*/ 	.word	0x00000400
        /*020c*/ 	.word	0x000000ff
        /*0210*/ 	.word	0x00038870
        /*0214*/ 	.short	0x0100
        /*0216*/ 	.byte	0x05
	.zero		1


	//   ....[14]....
        /*0218*/ 	.word	0x00000410
        /*021c*/ 	.word	0x000000ff
        /*0220*/ 	.word	0x000388c0
        /*0224*/ 	.short	0x0100
        /*0226*/ 	.byte	0x05
	.zero		1


	//   ....[15]....
        /*0228*/ 	.word	0x00000420
        /*022c*/ 	.word	0x000000ff
        /*0230*/ 	.word	0x00038828
        /*0234*/ 	.short	0x0100
        /*0236*/ 	.byte	0x05
	.zero		1


	//   ....[16]....
        /*0238*/ 	.word	0x00000430
        /*023c*/ 	.word	0x000000ff
        /*0240*/ 	.word	0x00038878
        /*0244*/ 	.short	0x0100
        /*0246*/ 	.byte	0x05
	.zero		1


	//   ....[17]....
        /*0248*/ 	.word	0x00000440
        /*024c*/ 	.word	0x000000ff
        /*0250*/ 	.word	0x000388c8
        /*0254*/ 	.short	0x0100
        /*0256*/ 	.byte	0x05
	.zero		1


	//   ....[18]....
        /*0258*/ 	.word	0x00000450
        /*025c*/ 	.word	0x000000ff
        /*0260*/ 	.word	0x00038830
        /*0264*/ 	.short	0x0100
        /*0266*/ 	.byte	0x05
	.zero		1


	//   ....[19]....
        /*0268*/ 	.word	0x00000460
        /*026c*/ 	.word	0x000000ff
        /*0270*/ 	.word	0x00038880
        /*0274*/ 	.short	0x0100
        /*0276*/ 	.byte	0x05
	.zero		1


	//   ....[20]....
        /*0278*/ 	.word	0x00000470
        /*027c*/ 	.word	0x000000ff
        /*0280*/ 	.word	0x000388d0
        /*0284*/ 	.short	0x0100
        /*0286*/ 	.byte	0x05
	.zero		1


	//   ....[21]....
        /*0288*/ 	.word	0x00000480
        /*028c*/ 	.word	0x000000ff
        /*0290*/ 	.word	0x00038838
        /*0294*/ 	.short	0x0100
        /*0296*/ 	.byte	0x05
	.zero		1


	//   ....[22]....
        /*0298*/ 	.word	0x00000490
        /*029c*/ 	.word	0x000000ff
        /*02a0*/ 	.word	0x00038888
        /*02a4*/ 	.short	0x0100
        /*02a6*/ 	.byte	0x05
	.zero		1


	//   ....[23]....
        /*02a8*/ 	.word	0x000004a0
        /*02ac*/ 	.word	0x000000ff
        /*02b0*/ 	.word	0x000388d8
        /*02b4*/ 	.short	0x0100
        /*02b6*/ 	.byte	0x05
	.zero		1


	//   ....[24]....
        /*02b8*/ 	.word	0x000004b0
        /*02bc*/ 	.word	0x000000ff
        /*02c0*/ 	.word	0x00038840
        /*02c4*/ 	.short	0x0100
        /*02c6*/ 	.byte	0x05
	.zero		1


	//   ....[25]....
        /*02c8*/ 	.word	0x000004c0
        /*02cc*/ 	.word	0x000000ff
        /*02d0*/ 	.word	0x00038890
        /*02d4*/ 	.short	0x0100
        /*02d6*/ 	.byte	0x05
	.zero		1


	//   ....[26]....
        /*02d8*/ 	.word	0x000004d0
        /*02dc*/ 	.word	0x000000ff
        /*02e0*/ 	.word	0x000388e0
        /*02e4*/ 	.short	0x0100
        /*02e6*/ 	.byte	0x05
	.zero		1


	//   ....[27]....
        /*02e8*/ 	.word	0x000004e0
        /*02ec*/ 	.word	0x000000ff
        /*02f0*/ 	.word	0x00038848
        /*02f4*/ 	.short	0x0100
        /*02f6*/ 	.byte	0x05
	.zero		1


	//   ....[28]....
        /*02f8*/ 	.word	0x000004f0
        /*02fc*/ 	.word	0x000000ff
        /*0300*/ 	.word	0x00038898
        /*0304*/ 	.short	0x0100
        /*0306*/ 	.byte	0x05
	.zero		1


	//   ....[29]....
        /*0308*/ 	.word	0x00000500
        /*030c*/ 	.word	0x000000ff
        /*0310*/ 	.word	0x000388e8
        /*0314*/ 	.short	0x0100
        /*0316*/ 	.byte	0x05
	.zero		1


	//   ....[30]....
        /*0318*/ 	.word	0x00000510
        /*031c*/ 	.word	0x000000ff
        /*0320*/ 	.word	0x000388f0
        /*0324*/ 	.short	0x0100
        /*0326*/ 	.byte	0x05
	.zero		1


	//   ....[31]....
        /*0328*/ 	.word	0x00000520
        /*032c*/ 	.word	0x000000ff
        /*0330*/ 	.word	0x00038900
        /*0334*/ 	.short	0x0100
        /*0336*/ 	.byte	0x05
	.zero		1


	//   ....[32]....
        /*0338*/ 	.word	0x00000530
        /*033c*/ 	.word	0x000000ff
        /*0340*/ 	.word	0x000388f8
        /*0344*/ 	.short	0x0100
        /*0346*/ 	.byte	0x05
	.zero		1


	//   ....[33]....
        /*0348*/ 	.word	0x00000540
        /*034c*/ 	.word	0x000000ff
        /*0350*/ 	.word	0x00038908
        /*0354*/ 	.short	0x0100
        /*0356*/ 	.byte	0x05
	.zero		1


	//   ....[34]....
        /*0358*/ 	.word	0x00000b40
        /*035c*/ 	.word	0x00000007
        /*0360*/ 	.word	0x00038800
        /*0364*/ 	.short	0x010a
        /*0366*/ 	.byte	0xff
	.zero		1


	//   ....[35]....
        /*0368*/ 	.word	0x00000dc0
        /*036c*/ 	.word	0x00000006
        /*0370*/ 	.word	0x00000000
        /*0374*/ 	.short	0x0101
        /*0376*/ 	.byte	0xff
	.zero		1


	//   ....[36]....
        /*0378*/ 	.word	0x00000dd0
        /*037c*/ 	.word	0x00000002
        /*0380*/ 	.word	0x00038800
        /*0384*/ 	.short	0x010a
        /*0386*/ 	.byte	0xff
	.zero		1


	//   ....[37]....
        /*0388*/ 	.word	0x00000e70
        /*038c*/ 	.word	0x00000002
        /*0390*/ 	.word	0x00000000
        /*0394*/ 	.short	0x0101
        /*0396*/ 	.byte	0xff
	.zero		1


	//   ....[38]....
        /*0398*/ 	.word	0x00001160
        /*039c*/ 	.word	0x00000000
        /*03a0*/ 	.word	0x00038900
        /*03a4*/ 	.short	0x010a
        /*03a6*/ 	.byte	0x08
	.zero		1


	//   ....[39]....
        /*03a8*/ 	.word	0x000011e0
        /*03ac*/ 	.word	0x000000ff
        /*03b0*/ 	.word	0x000388a0
        /*03b4*/ 	.short	0x010a
        /*03b6*/ 	.byte	0x0a
	.zero		1


	//   ....[40]....
        /*03b8*/ 	.word	0x00001550
        /*03bc*/ 	.word	0x000000ff
        /*03c0*/ 	.word	0x000388a0
        /*03c4*/ 	.short	0x010a
        /*03c6*/ 	.byte	0x0d
	.zero		1


	//   ....[41]....
        /*03c8*/ 	.word	0x00001b70
        /*03cc*/ 	.word	0x00000014
        /*03d0*/ 	.word	0x00000050
        /*03d4*/ 	.short	0x010a
        /*03d6*/ 	.byte	0xff
	.zero		1


	//   ....[42]....
        /*03d8*/ 	.word	0x00001f90
        /*03dc*/ 	.word	0x00000013
        /*03e0*/ 	.word	0x00000050
        /*03e4*/ 	.short	0x010a
        /*03e6*/ 	.byte	0xff
	.zero		1


	//   ....[43]....
        /*03e8*/ 	.word	0x000021e0
        /*03ec*/ 	.word	0x0000000c
        /*03f0*/ 	.word	0x00000050
        /*03f4*/ 	.short	0x010a
        /*03f6*/ 	.byte	0xff
	.zero		1


	//   ....[44]....
        /*03f8*/ 	.word	0x000023b0
        /*03fc*/ 	.word	0x00000014
        /*0400*/ 	.word	0x00000050
        /*0404*/ 	.short	0x010a
        /*0406*/ 	.byte	0xff
	.zero		1


	//   ....[45]....
        /*0408*/ 	.word	0x000028a0
        /*040c*/ 	.word	0x00000003
        /*0410*/ 	.word	0x000388f0
        /*0414*/ 	.short	0x010a
        /*0416*/ 	.byte	0xff
	.zero		1


	//   ....[46]....
        /*0418*/ 	.word	0x00002c10
        /*041c*/ 	.word	0x00000003
        /*0420*/ 	.word	0x00000000
        /*0424*/ 	.short	0x0101
        /*0426*/ 	.byte	0xff
	.zero		1


	//   ....[47]....
        /*0428*/ 	.word	0x000030b0
        /*042c*/ 	.word	0x00000007
        /*0430*/ 	.word	0x00038800
        /*0434*/ 	.short	0x010a
        /*0436*/ 	.byte	0xff
	.zero		1


	//   ....[48]....
        /*0438*/ 	.word	0x00003120
        /*043c*/ 	.word	0x00000002
        /*0440*/ 	.word	0x00038800
        /*0444*/ 	.short	0x010a
        /*0446*/ 	.byte	0xff
	.zero		1


	//   ....[49]....
        /*0448*/ 	.word	0x000031a0
        /*044c*/ 	.word	0x00000000
        /*0450*/ 	.word	0x00038900
        /*0454*/ 	.short	0x010a
        /*0456*/ 	.byte	0xff
	.zero		1


	//   ....[50]....
        /*0458*/ 	.word	0x00003210
        /*045c*/ 	.word	0x00000002
        /*0460*/ 	.word	0x000388a0
        /*0464*/ 	.short	0x010a
        /*0466*/ 	.byte	0xff
	.zero		1


	//   ....[51]....
        /*0468*/ 	.word	0x00003280
        /*046c*/ 	.word	0x00000002
        /*0470*/ 	.word	0x000388a0
        /*0474*/ 	.short	0x010a
        /*0476*/ 	.byte	0xff
	.zero		1


	//   ....[52]....
        /*0478*/ 	.word	0x000032f0
        /*047c*/ 	.word	0x00000014
        /*0480*/ 	.word	0x00000050
        /*0484*/ 	.short	0x010a
        /*0486*/ 	.byte	0xff
	.zero		1


	//   ....[53]....
        /*0488*/ 	.word	0x00003350
        /*048c*/ 	.word	0x00000013
        /*0490*/ 	.word	0x00000050
        /*0494*/ 	.short	0x010a
        /*0496*/ 	.byte	0xff
	.zero		1


	//   ....[54]....
        /*0498*/ 	.word	0x000033c0
        /*049c*/ 	.word	0x0000000c
        /*04a0*/ 	.word	0x00000050
        /*04a4*/ 	.short	0x010a
        /*04a6*/ 	.byte	0xff
	.zero		1


	//   ....[55]....
        /*04a8*/ 	.word	0x00003430
        /*04ac*/ 	.word	0x00000014
        /*04b0*/ 	.word	0x00000050
        /*04b4*/ 	.short	0x010a
        /*04b6*/ 	.byte	0xff
	.zero		1


	//   ....[56]....
        /*04b8*/ 	.word	0x000034a0
        /*04bc*/ 	.word	0x00000003
        /*04c0*/ 	.word	0x000388f0
        /*04c4*/ 	.short	0x010a
        /*04c6*/ 	.byte	0xff
	.zero		1


	//----- nvinfo : EIATTR_NUM_MBARRIERS
	.align		4
.L_57:
        /*04c8*/ 	.byte	0x03, 0x38
        /*04ca*/ 	.short	0x0022


	//----- nvinfo : EIATTR_EXIT_INSTR_OFFSETS
	.align		4
        /*04cc*/ 	.byte	0x04, 0x1c
        /*04ce*/ 	.short	(.L_59 - .L_58)


	//   ....[0]....
.L_58:
        /*04d0*/ 	.word	0x00000940


	//   ....[1]....
        /*04d4*/ 	.word	0x00000ec0


	//   ....[2]....
        /*04d8*/ 	.word	0x00000fc0


	//   ....[3]....
        /*04dc*/ 	.word	0x00001870


	//   ....[4]....
        /*04e0*/ 	.word	0x000018e0


	//   ....[5]....
        /*04e4*/ 	.word	0x000025d0


	//   ....[6]....
        /*04e8*/ 	.word	0x00002630


	//   ....[7]....
        /*04ec*/ 	.word	0x00002ea0


	//   ....[8]....
        /*04f0*/ 	.word	0x00003090


	//----- nvinfo : EIATTR_MAX_THREADS
	.align		4
.L_59:
        /*04f4*/ 	.byte	0x04, 0x05
        /*04f6*/ 	.short	(.L_61 - .L_60)
.L_60:
        /*04f8*/ 	.word	0x00000100
        /*04fc*/ 	.word	0x00000001
        /*0500*/ 	.word	0x00000001


	//----- nvinfo : EIATTR_CRS_STACK_SIZE
	.align		4
.L_61:
        /*0504*/ 	.byte	0x04, 0x1e
        /*0506*/ 	.short	(.L_63 - .L_62)
.L_62:
        /*0508*/ 	.word	0x00000000


	//----- nvinfo : EIATTR_CBANK_PARAM_SIZE
	.align		4
.L_63:
        /*050c*/ 	.byte	0x03, 0x19
        /*050e*/ 	.short	0x02c0


	//----- nvinfo : EIATTR_PARAM_CBANK
	.align		4
        /*0510*/ 	.byte	0x04, 0x0a
        /*0512*/ 	.short	(.L_65 - .L_64)
	.align		4
.L_64:
        /*0514*/ 	.word	index@(.nv.constant0._ZN9deep_gemm24sm100_fp8_gemm_1d1d_implILN4cute4UMMA5MajorE0ELS3_0ELj0ELj4096ELj7168ELj128ELj32ELj128ELj64ELj128ELj128ELj64ELj10ELj128ELj128ELj1ELb0ELj128ELNS_8GemmTypeE1ELb0EN7cutlass10bfloat16_tENS_16EpilogueIdentityEEEvPijjj14CUtensorMap_stS9_S9_S9_S9_)
        /*0518*/ 	.short	0x0380
        /*051a*/ 	.short	0x02c0


	//----- nvinfo : EIATTR_SW_WAR
	.align		4
.L_65:
        /*051c*/ 	.byte	0x04, 0x36
        /*051e*/ 	.short	(.L_67 - .L_66)
.L_66:
        /*0520*/ 	.word	0x00000008
.L_67:


//--------------------- .nv.compat                --------------------------
	.section	.nv.compat,"",@"SHT_CUDA_COMPAT_INFO"
	.align	4
        /*0000*/ 	.byte	0x02, 0x02, 0x02, 0x00, 0x02, 0x05, 0x05, 0x00, 0x02, 0x03, 0x01, 0x00, 0x02, 0x06, 0x01, 0x00


//--------------------- .nv.callgraph             --------------------------
	.section	.nv.callgraph,"",@"SHT_CUDA_CALLGRAPH"
	.align	4
	.sectionentsize	8
	.align		4
        /*0000*/ 	.word	0x00000000
	.align		4
        /*0004*/ 	.word	0xffffffff
	.align		4
        /*0008*/ 	.word	0x00000000
	.align		4
        /*000c*/ 	.word	0xfffffffe
	.align		4
        /*0010*/ 	.word	0x00000000
	.align		4
        /*0014*/ 	.word	0xfffffffd
	.align		4
        /*0018*/ 	.word	0x00000000
	.align		4
        /*001c*/ 	.word	0xfffffffc


//--------------------- .nv.constant4             --------------------------
	.section	.nv.constant4,"a",@progbits
	.align	8
	.align		8
.nv.constant4:
        /*0000*/ 	.dword	_ZN47_INTERNAL_4bea19cc_9_kernel_cu_251ac0ad_28914764cuda3std3__45__cpo5beginE
	.align		8
        /*0008*/ 	.dword	_ZN47_INTERNAL_4bea19cc_9_kernel_cu_251ac0ad_28914764cuda3std3__45__cpo3endE
	.align		8
        /*0010*/ 	.dword	_ZN47_INTERNAL_4bea19cc_9_kernel_cu_251ac0ad_28914764cuda3std3__45__cpo6cbeginE
	.align		8
        /*0018*/ 	.dword	_ZN47_INTERNAL_4bea19cc_9_kernel_cu_251ac0ad_28914764cuda3std3__45__cpo4cendE
	.align		8
        /*0020*/ 	.dword	_ZN47_INTERNAL_4bea19cc_9_kernel_cu_251ac0ad_28914764cuda3std3__449_GLOBAL__N__4bea19cc_9_kernel_cu_251ac0ad_28914766ignoreE
	.align		8
        /*0028*/ 	.dword	_ZN47_INTERNAL_4bea19cc_9_kernel_cu_251ac0ad_28914764cuda3std3__419piecewise_constructE
	.align		8
        /*0030*/ 	.dword	_ZN47_INTERNAL_4bea19cc_9_kernel_cu_251ac0ad_28914764cuda3std3__48in_placeE
	.align		8
        /*0038*/ 	.dword	_ZN47_INTERNAL_4bea19cc_9_kernel_cu_251ac0ad_28914764cuda3std6ranges3__45__cpo4swapE
	.align		8
        /*0040*/ 	.dword	_ZN47_INTERNAL_4bea19cc_9_kernel_cu_251ac0ad_28914764cuda3std6ranges3__45__cpo9iter_moveE
	.align		8
        /*0048*/ 	.dword	_ZN47_INTERNAL_4bea19cc_9_kernel_cu_251ac0ad_28914764cute7productE
	.align		8
        /*0050*/ 	.dword	_ZN47_INTERNAL_4bea19cc_9_kernel_cu_251ac0ad_28914764cute1_E


//--------------------- .text._ZN9deep_gemm24sm100_fp8_gemm_1d1d_implILN4cute4UMMA5MajorE0ELS3_0ELj0ELj4096ELj7168ELj128ELj32ELj128ELj64ELj128ELj128ELj64ELj10ELj128ELj128ELj1ELb0ELj128ELNS_8GemmTypeE1ELb0EN7cutlass10bfloat16_tENS_16EpilogueIdentityEEEvPijjj14CUtensorMap_stS9_S9_S9_S9_ --------------------------
	.section	.text._ZN9deep_gemm24sm100_fp8_gemm_1d1d_implILN4cute4UMMA5MajorE0ELS3_0ELj0ELj4096ELj7168ELj128ELj32ELj128ELj64ELj128ELj128ELj64ELj10ELj128ELj128ELj1ELb0ELj128ELNS_8GemmTypeE1ELb0EN7cutlass10bfloat16_tENS_16EpilogueIdentityEEEvPijjj14CUtensorMap_stS9_S9_S9_S9_,"ax",@progbits
	.align	128
        .global         _ZN9deep_gemm24sm100_fp8_gemm_1d1d_implILN4cute4UMMA5MajorE0ELS3_0ELj0ELj4096ELj7168ELj128ELj32ELj128ELj64ELj128ELj128ELj64ELj10ELj128ELj128ELj1ELb0ELj128ELNS_8GemmTypeE1ELb0EN7cutlass10bfloat16_tENS_16EpilogueIdentityEEEvPijjj14CUtensorMap_stS9_S9_S9_S9_
        .type           _ZN9deep_gemm24sm100_fp8_gemm_1d1d_implILN4cute4UMMA5MajorE0ELS3_0ELj0ELj4096ELj7168ELj128ELj32ELj128ELj64ELj128ELj128ELj64ELj10ELj128ELj128ELj1ELb0ELj128ELNS_8GemmTypeE1ELb0EN7cutlass10bfloat16_tENS_16EpilogueIdentityEEEvPijjj14CUtensorMap_stS9_S9_S9_S9_,@function
        .size           _ZN9deep_gemm24sm100_fp8_gemm_1d1d_implILN4cute4UMMA5MajorE0ELS3_0ELj0ELj4096ELj7168ELj128ELj32ELj128ELj64ELj128ELj128ELj64ELj10ELj128ELj128ELj1ELb0ELj128ELNS_8GemmTypeE1ELb0EN7cutlass10bfloat16_tENS_16EpilogueIdentityEEEvPijjj14CUtensorMap_stS9_S9_S9_S9_,(.L_x_66 - _ZN9deep_gemm24sm100_fp8_gemm_1d1d_implILN4cute4UMMA5MajorE0ELS3_0ELj0ELj4096ELj7168ELj128ELj32ELj128ELj64ELj128ELj128ELj64ELj10ELj128ELj128ELj1ELb0ELj128ELNS_8GemmTypeE1ELb0EN7cutlass10bfloat16_tENS_16EpilogueIdentityEEEvPijjj14CUtensorMap_stS9_S9_S9_S9_)
        .other          _ZN9deep_gemm24sm100_fp8_gemm_1d1d_implILN4cute4UMMA5MajorE0ELS3_0ELj0ELj4096ELj7168ELj128ELj32ELj128ELj64ELj128ELj128ELj64ELj10ELj128ELj128ELj1ELb0ELj128ELNS_8GemmTypeE1ELb0EN7cutlass10bfloat16_tENS_16EpilogueIdentityEEEvPijjj14CUtensorMap_stS9_S9_S9_S9_,@"STO_CUDA_ENTRY STV_DEFAULT"
_ZN9deep_gemm24sm100_fp8_gemm_1d1d_implILN4cute4UMMA5MajorE0ELS3_0ELj0ELj4096ELj7168ELj128ELj32ELj128ELj64ELj128ELj128ELj64ELj10ELj128ELj128ELj1ELb0ELj128ELNS_8GemmTypeE1ELb0EN7cutlass10bfloat16_tENS_16EpilogueIdentityEEEvPijjj14CUtensorMap_stS9_S9_S9_S9_:
.text._ZN9deep_gemm24sm100_fp8_gemm_1d1d_implILN4cute4UMMA5MajorE0ELS3_0ELj0ELj4096ELj7168ELj128ELj32ELj128ELj64ELj128ELj128ELj64ELj10ELj128ELj128ELj1ELb0ELj128ELNS_8GemmTypeE1ELb0EN7cutlass10bfloat16_tENS_16EpilogueIdentityEEEvPijjj14CUtensorMap_stS9_S9_S9_S9_:
[----:B------:R-:W1:Y:S01]  /*0000*/  LDC R1, c[0x0][0x37c] ;  /* 0x0000df00ff017b82 */ /* 0x000e620000000800 */
[----:B------:R-:W2:Y:S02]  /*0010*/  S2R R0, SR_TID.X ;  /* 0x0000000000007919 */ /* 0x000ea40000002100 */
[----:B--2---:R-:W-:-:S05]  /*0020*/  SHF.R.U32.HI R0, RZ, 0x5, R0 ;  /* 0x00000005ff007819 */ /* 0x004fca0000011600 */
[----:B------:R-:W2:Y:S02]  /*0030*/  SHFL.IDX PT, R26, R0, RZ, 0x1f ;  /* 0x00001fff001a7589 */ /* 0x000ea400000e0000 */
[----:B--2---:R-:W-:-:S13]  /*0040*/  ISETP.NE.AND P0, PT, R26, 0x2, PT ;  /* 0x000000021a00780c */ /* 0x004fda0003f05270 */
[----:B-1----:R-:W-:Y:S05]  /*0050*/  @!P0 BRA `(.L_x_0) ;  /* 0x0000000400488947 */ /* 0x002fea0003800000 */
[----:B------:R-:W-:-:S13]  /*0060*/  ISETP.NE.AND P0, PT, R26, 0x1, PT ;  /* 0x000000011a00780c */ /* 0x000fda0003f05270 */
[----:B------:R-:W-:Y:S05]  /*0070*/  @!P0 BRA `(.L_x_1) ;  /* 0x0000000000608947 */ /* 0x000fea0003800000 */
[----:B------:R-:W-:-:S13]  /*0080*/  ISETP.NE.AND P0, PT, R26, RZ, PT ;  /* 0x000000ff1a00720c */ /* 0x000fda0003f05270 */
[----:B------:R-:W-:Y:S05]  /*0090*/  @P0 BRA `(.L_x_2) ;  /* 0x0000000400f00947 */ /* 0x000fea0003800000 */
[----:B------:R-:W-:Y:S01]  /*00a0*/  ELECT P0, URZ, PT ;  /* 0x0000000000ff782f */ /* 0x000fe20003800000 */
[----:B------:R-:W-:-:S12]  /*00b0*/  BSSY.RECONVERGENT B0, `(.L_x_3) ;  /* 0x0000013000007945 */ /* 0x000fd80003800200 */
[----:B------:R-:W-:Y:S05]  /*00c0*/  @!P0 BRA `(.L_x_4) ;  /* 0x0000000000448947 */ /* 0x000fea0003800000 */
[----:B------:R-:W1:Y:S02]  /*00d0*/  LDCU.64 UR4, c[0x0][0x348] ;  /* 0x00006900ff0477ac */ /* 0x000e640008000a00 */
[----:B-1----:R-:W-:Y:S02]  /*00e0*/  UIADD3 UR12, UP4, UPT, UR4, 0x40, URZ ;  /* 0x00000040040c7890 */ /* 0x002fe4000ff9e0ff */
[----:B------:R-:W-:Y:S02]  /*00f0*/  UIADD3 UR10, UP3, UPT, UR4, 0xc0, URZ ;  /* 0x000000c0040a7890 */ /* 0x000fe4000ff7e0ff */
[----:B------:R-:W-:Y:S02]  /*0100*/  UIADD3 UR8, UP2, UPT, UR4, 0x140, URZ ;  /* 0x0000014004087890 */ /* 0x000fe4000ff5e0ff */
[----:B------:R-:W-:Y:S02]  /*0110*/  UIADD3 UR6, UP1, UPT, UR4, 0x1c0, URZ ;  /* 0x000001c004067890 */ /* 0x000fe4000ff3e0ff */
[----:B------:R-:W-:-:S02]  /*0120*/  UIADD3 UR4, UP0, UPT, UR4, 0x240, URZ ;  /* 0x0000024004047890 */ /* 0x000fc4000ff1e0ff */
[----:B------:R-:W-:Y:S02]  /*0130*/  UIADD3.X UR13, UPT, UPT, URZ, UR5, URZ, UP4, !UPT ;  /* 0x00000005ff0d7290 */ /* 0x000fe4000a7fe4ff */
[----:B------:R-:W-:Y:S02]  /*0140*/  UIADD3.X UR11, UPT, UPT, URZ, UR5, URZ, UP3, !UPT ;  /* 0x00000005ff0b7290 */ /* 0x000fe40009ffe4ff */
[----:B------:R-:W-:Y:S02]  /*0150*/  UIADD3.X UR9, UPT, UPT, URZ, UR5, URZ, UP2, !UPT ;  /* 0x00000005ff097290 */ /* 0x000fe400097fe4ff */
[----:B------:R-:W-:Y:S02]  /*0160*/  UIADD3.X UR7, UPT, UPT, URZ, UR5, URZ, UP1, !UPT ;  /* 0x00000005ff077290 */ /* 0x000fe40008ffe4ff */
[----:B------:R-:W-:Y:S01]  /*0170*/  UIADD3.X UR5, UPT, UPT, URZ, UR5, URZ, UP0, !UPT ;  /* 0x00000005ff057290 */ /* 0x000fe200087fe4ff */
[----:B------:R1:W-:Y:S02]  /*0180*/  UTMACCTL.PF [UR12] ;  /* 0x000000000c0079b9 */ /* 0x0003e40008040000 */
[----:B------:R1:W-:Y:S02]  /*0190*/  UTMACCTL.PF [UR10] ;  /* 0x000000000a0079b9 */ /* 0x0003e40008040000 */
[----:B------:R1:W-:Y:S02]  /*01a0*/  UTMACCTL.PF [UR8] ;  /* 0x00000000080079b9 */ /* 0x0003e40008040000 */
[----:B------:R1:W-:Y:S02]  /*01b0*/  UTMACCTL.PF [UR6] ;  /* 0x00000000060079b9 */ /* 0x0003e40008040000 */
[----:B------:R1:W-:Y:S02]  /*01c0*/  UTMACCTL.PF [UR4] ;  /* 0x00000000040079b9 */ /* 0x0003e40008040000 */
[----:B-1----:R-:W-:Y:S01]  /*01d0*/  NOP ;  /* 0x0000000000007918 */ /* 0x002fe20000000000 */
.L_x_4:
[----:B------:R-:W-:Y:S05]  /*01e0*/  BSYNC.RECONVERGENT B0 ;  /* 0x0000000000007941 */ /* 0x000fea0003800200 */
.L_x_3:
[----:B------:R-:W-:Y:S05]  /*01f0*/  BRA `(.L_x_2) ;  /* 0x0000000400987947 */ /* 0x000fea0003800000 */
.L_x_1:
[----:B------:R-:W-:Y:S01]  /*0200*/  ELECT P0, URZ, PT ;  /* 0x0000000000ff782f */ /* 0x000fe20003800000 */
[----:B------:R-:W-:-:S12]  /*0210*/  BSSY.RECONVERGENT B0, `(.L_x_5) ;  /* 0x0000035000007945 */ /* 0x000fd80003800200 */
[----:B------:R-:W-:Y:S05]  /*0220*/  @!P0 BRA `(.L_x_6) ;  /* 0x0000000000cc8947 */ /* 0x000fea0003800000 */
[----:B------:R-:W1:Y:S01]  /*0230*/  S2UR UR5, SR_CgaCtaId ;  /* 0x00000000000579c3 */ /* 0x000e620000008800 */
[----:B------:R-:W-:Y:S01]  /*0240*/  UMOV UR7, 0x400 ;  /* 0x0000040000077882 */ /* 0x000fe20000000000 */
[----:B------:R-:W-:Y:S01]  /*0250*/  UMOV UR6, 0x1 ;  /* 0x0000000100067882 */ /* 0x000fe20000000000 */
[----:B------:R-:W-:Y:S02]  /*0260*/  UMOV UR4, 0x20 ;  /* 0x0000002000047882 */ /* 0x000fe40000000000 */
[----:B------:R-:W-:-:S04]  /*0270*/  UIADD3 UR8, UPT, UPT, -UR4, 0x100000, URZ ;  /* 0x0010000004087890 */ /* 0x000fc8000fffe1ff */
[----:B------:R-:W-:Y:S02]  /*0280*/  USHF.L.U32 UR9, UR8, 0xb, URZ ;  /* 0x0000000b08097899 */ /* 0x000fe400080006ff */
[----:B------:R-:W-:Y:S01]  /*0290*/  USHF.L.U32 UR8, UR8, 0x1, URZ ;  /* 0x0000000108087899 */ /* 0x000fe200080006ff */
[----:B------:R-:W-:Y:S02]  /*02a0*/  UMOV UR4, 0x80 ;  /* 0x0000008000047882 */ /* 0x000fe40000000000 */
[----:B------:R-:W-:-:S04]  /*02b0*/  UIADD3 UR10, UPT, UPT, -UR4, 0x100000, URZ ;  /* 0x00100000040a7890 */ /* 0x000fc8000fffe1ff */
[----:B------:R-:W-:Y:S02]  /*02c0*/  USHF.L.U32 UR11, UR10, 0xb, URZ ;  /* 0x0000000b0a0b7899 */ /* 0x000fe400080006ff */
[----:B------:R-:W-:Y:S02]  /*02d0*/  USHF.L.U32 UR10, UR10, 0x1, URZ ;  /* 0x000000010a0a7899 */ /* 0x000fe400080006ff */
[----:B-1----:R-:W-:Y:S02]  /*02e0*/  ULEA UR5, UR5, UR7, 0x18 ;  /* 0x0000000705057291 */ /* 0x002fe4000f8ec0ff */
[----:B------:R-:W-:-:S04]  /*02f0*/  UIADD3 UR6, UPT, UPT, -UR6, 0x100000, URZ ;  /* 0x0010000006067890 */ /* 0x000fc8000fffe1ff */
[----:B------:R-:W-:Y:S02]  /*0300*/  USHF.L.U32 UR7, UR6, 0xb, URZ ;  /* 0x0000000b06077899 */ /* 0x000fe400080006ff */
[----:B------:R-:W-:Y:S01]  /*0310*/  USHF.L.U32 UR6, UR6, 0x1, URZ ;  /* 0x0000000106067899 */ /* 0x000fe200080006ff */
[----:B------:R-:W1:Y:S11]  /*0320*/  FENCE.VIEW.ASYNC.S ;  /* 0x00000000000073c6 */ /* 0x000e760000000000 */
[----:B-1----:R1:W2:Y:S01]  /*0330*/  SYNCS.EXCH.64 URZ, [UR5+0x38800], UR6 ;  /* 0x0388000605ff75b2 */ /* 0x0022a20008000100 */
[----:B------:R1:W3:Y:S01]  /*0340*/  SYNCS.EXCH.64 URZ, [UR5+0x38850], UR6 ;  /* 0x0388500605ff75b2 */ /* 0x0002e20008000100 */
[----:B------:R1:W4:Y:S01]  /*0350*/  SYNCS.EXCH.64 URZ, [UR5+0x388a0], UR8 ;  /* 0x0388a00805ff75b2 */ /* 0x0003220008000100 */
[----:B------:R1:W1:Y:S01]  /*0360*/  SYNCS.EXCH.64 URZ, [UR5+0x38808], UR6 ;  /* 0x0388080605ff75b2 */ /* 0x0002620008000100 */
        /* <DEDUP_REMOVED lines=30> */
[----:B--234-:R-:W-:Y:S01]  /*0550*/  NOP ;  /* 0x0000000000007918 */ /* 0x01cfe20000000000 */
.L_x_6:
[----:B-1----:R-:W-:Y:S05]  /*0560*/  BSYNC.RECONVERGENT B0 ;  /* 0x0000000000007941 */ /* 0x002fea0003800200 */
.L_x_5:
[----:B------:R-:W-:Y:S05]  /*0570*/  BRA `(.L_x_2) ;  /* 0x0000000000b87947 */ /* 0x000fea0003800000 */
.L_x_0:
[----:B------:R-:W1:Y:S01]  /*0580*/  S2UR UR6, SR_CgaCtaId ;  /* 0x00000000000679c3 */ /* 0x000e620000008800 */
[----:B------:R-:W-:Y:S01]  /*0590*/  NOP ;  /* 0x0000000000007918 */ /* 0x000fe20000000000 */
[----:B------:R-:W-:Y:S01]  /*05a0*/  UMOV UR4, 0x40 ;  /* 0x0000004000047882 */ /* 0x000fe20000000000 */
[----:B------:R-:W-:Y:S01]  /*05b0*/  UMOV UR5, 0x400 ;  /* 0x0000040000057882 */ /* 0x000fe20000000000 */
[----:B-1----:R-:W-:Y:S02]  /*05c0*/  ULEA UR4, UR6, UR4, 0x18 ;  /* 0x0000000406047291 */ /* 0x002fe4000f8ec0ff */
[----:B------:R-:W-:-:S07]  /*05d0*/  ULEA UR5, UR6, UR5, 0x18 ;  /* 0x0000000506057291 */ /* 0x000fce000f8ec0ff */
[----:B------:R-:W1:Y:S02]  /*05e0*/  LDS.U8 R0, [UR4] ;  /* 0x00000004ff007984 */ /* 0x000e640008000000 */
[----:B-1----:R-:W-:-:S13]  /*05f0*/  ISETP.NE.AND P0, PT, R0, RZ, PT ;  /* 0x000000ff0000720c */ /* 0x002fda0003f05270 */
[----:B------:R-:W-:Y:S05]  /*0600*/  @P0 BRA `(.L_x_7) ;  /* 0x00000000007c0947 */ /* 0x000fea0003800000 */
[----:B------:R-:W-:-:S13]  /*0610*/  ELECT P0, URZ, PT ;  /* 0x0000000000ff782f */ /* 0x000fda0003800000 */
[----:B------:R-:W-:Y:S05]  /*0620*/  @!P0 BRA `(.L_x_8) ;  /* 0x0000000000848947 */ /* 0x000fea0003800000 */
[----:B------:R-:W-:Y:S01]  /*0630*/  UMOV UR4, 0x4 ;  /* 0x0000000400047882 */ /* 0x000fe20000000000 */
[----:B------:R-:W-:-:S04]  /*0640*/  IMAD.MOV.U32 R2, RZ, RZ, 0xf ;  /* 0x0000000fff027424 */ /* 0x000fc800078e00ff */
[----:B------:R-:W-:Y:S04]  /*0650*/  DEPBAR.LE SB1, 0x36 ;  /* 0x00009d800000791a */ /* 0x000fe80000000000 */
[----:B------:R-:W1:Y:S02]  /*0660*/  UTCATOMSWS.FIND_AND_SET.ALIGN UP0, UR4, UR4 ;  /* 0x00000004000475e3 */ /* 0x000e640008000800 */
[----:B-1----:R-:W-:Y:S01]  /*0670*/  PLOP3.LUT P0, PT, PT, PT, UP0, 0x80, 0x8 ;  /* 0x000000000008781c */ /* 0x002fe20003f0f008 */
[----:B------:R-:W-:-:S03]  /*0680*/  IMAD.U32 R4, RZ, RZ, UR4 ;  /* 0x00000004ff047e24 */ /* 0x000fc6000f8e00ff */
[----:B------:R-:W-:-:S04]  /*0690*/  SEL R0, RZ, 0xffffffff, !P0 ;  /* 0xffffffffff007807 */ /* 0x000fc80004000000 */
[----:B------:R-:W-:Y:S01]  /*06a0*/  ISETP.NE.AND P0, PT, R0, RZ, PT ;  /* 0x000000ff0000720c */ /* 0x000fe20003f05270 */
[----:B------:R-:W-:-:S12]  /*06b0*/  IMAD.MOV.U32 R0, RZ, RZ, 0x1 ;  /* 0x00000001ff007424 */ /* 0x000fd800078e00ff */
[----:B------:R-:W-:Y:S05]  /*06c0*/  @P0 BRA `(.L_x_9) ;  /* 0x0000000000240947 */ /* 0x000fea0003800000 */
.L_x_10:
[----:B------:R-:W-:Y:S05]  /*06d0*/  NANOSLEEP 0x64 ;  /* 0x000000640000795d */ /* 0x000fea0003800000 */
[----:B------:R-:W-:-:S05]  /*06e0*/  UMOV UR4, 0x4 ;  /* 0x0000000400047882 */ /* 0x000fca0000000000 */
[----:B------:R-:W-:Y:S04]  /*06f0*/  DEPBAR.LE SB1, 0x36 ;  /* 0x00009d800000791a */ /* 0x000fe80000000000 */
[----:B------:R-:W1:Y:S02]  /*0700*/  UTCATOMSWS.FIND_AND_SET.ALIGN UP0, UR4, UR4 ;  /* 0x00000004000475e3 */ /* 0x000e640008000800 */
[----:B-1----:R-:W-:Y:S01]  /*0710*/  PLOP3.LUT P0, PT, PT, PT, UP0, 0x80, 0x8 ;  /* 0x000000000008781c */ /* 0x002fe20003f0f008 */
[----:B------:R-:W-:-:S03]  /*0720*/  IMAD.U32 R4, RZ, RZ, UR4 ;  /* 0x00000004ff047e24 */ /* 0x000fc6000f8e00ff */
[----:B------:R-:W-:-:S04]  /*0730*/  SEL R3, RZ, 0xffffffff, !P0 ;  /* 0xffffffffff037807 */ /* 0x000fc80004000000 */
[----:B------:R-:W-:-:S13]  /*0740*/  ISETP.NE.AND P0, PT, R3, RZ, PT ;  /* 0x000000ff0300720c */ /* 0x000fda0003f05270 */
[----:B------:R-:W-:Y:S05]  /*0750*/  @!P0 BRA `(.L_x_10) ;  /* 0xfffffffc00dc8947 */ /* 0x000fea000383ffff */
.L_x_9:
[----:B------:R-:W-:Y:S01]  /*0760*/  VIADD R3, R4, 0x10 ;  /* 0x0000001004037836 */ /* 0x000fe20000000000 */
[----:B------:R-:W-:Y:S01]  /*0770*/  UMOV UR4, 0x50 ;  /* 0x0000005000047882 */ /* 0x000fe20000000000 */
[----:B------:R-:W-:Y:S01]  /*0780*/  SHF.L.U32 R2, R2, R4, RZ ;  /* 0x0000000402027219 */ /* 0x000fe200000006ff */
[----:B------:R-:W-:Y:S01]  /*0790*/  ULEA UR4, UR6, UR4, 0x18 ;  /* 0x0000000406047291 */ /* 0x000fe2000f8ec0ff */
[----:B------:R-:W-:Y:S01]  /*07a0*/  IMAD.SHL.U32 R4, R4, 0x20, RZ ;  /* 0x0000002004047824 */ /* 0x000fe200078e00ff */
[----:B------:R-:W-:-:S04]  /*07b0*/  SHF.L.U32 R0, R0, R3, RZ ;  /* 0x0000000300007219 */ /* 0x000fc800000006ff */
[----:B------:R-:W-:-:S05]  /*07c0*/  LOP3.LUT R0, R0, R2, RZ, 0xfc, !PT ;  /* 0x0000000200007212 */ /* 0x000fca00078efcff */
[----:B------:R1:W-:Y:S04]  /*07d0*/  ATOMS.OR RZ, [UR4], R0 ;  /* 0x00000000ffff798c */ /* 0x0003e8000b000004 */
[----:B------:R1:W-:Y:S01]  /*07e0*/  STS [UR5+0x38910], R4 ;  /* 0x03891004ff007988 */ /* 0x0003e20008000805 */
[----:B------:R-:W-:Y:S05]  /*07f0*/  BRA `(.L_x_8) ;  /* 0x0000000000107947 */ /* 0x000fea0003800000 */
.L_x_7:
[----:B------:R-:W-:Y:S02]  /*0800*/  MOV R0, 0xffffffff ;  /* 0xffffffff00007802 */ /* 0x000fe40000000f00 */
[----:B------:R-:W-:-:S03]  /*0810*/  MOV R2, 0x840 ;  /* 0x0000084000027802 */ /* 0x000fc60000000f00 */
[----:B------:R1:W-:Y:S04]  /*0820*/  STS [UR5+0x38910], R0 ;  /* 0x03891000ff007988 */ /* 0x0003e80008000805 */
[----:B-1----:R-:W-:Y:S05]  /*0830*/  CALL.REL.NOINC `($__internal_1_$__cuda_sm10x_tcgen05_guardrail_trap_phase_invalid_during_alloc) ;  /* 0x0000002c00387944 */ /* 0x002fea0003c00000 */
.L_x_8:
[----:B------:R-:W-:Y:S05]  /*0840*/  WARPSYNC.ALL ;  /* 0x0000000000007948 */ /* 0x000fea0003800000 */
[----:B------:R-:W-:Y:S01]  /*0850*/  NOP ;  /* 0x0000000000007918 */ /* 0x000fe20000000000 */
.L_x_2:
[----:B------:R-:W2:Y:S01]  /*0860*/  LDC R24, c[0x0][0x388] ;  /* 0x0000e200ff187b82 */ /* 0x000ea20000000800 */
[----:B------:R-:W3:Y:S07]  /*0870*/  S2R R23, SR_LANEID ;  /* 0x0000000000177919 */ /* 0x000eee0000000000 */
[----:B------:R-:W-:Y:S01]  /*0880*/  BAR.SYNC.DEFER_BLOCKING 0x0 ;  /* 0x0000000000007b1d */ /* 0x000fe20000010000 */
[----:B------:R-:W-:Y:S01]  /*0890*/  ISETP.NE.AND P0, PT, R26, RZ, PT ;  /* 0x000000ff1a00720c */ /* 0x000fe20003f05270 */
[----:B--2---:R-:W-:-:S05]  /*08a0*/  VIADD R24, R24, 0x7f ;  /* 0x0000007f18187836 */ /* 0x004fca0000000000 */
[----:B------:R-:W-:-:S07]  /*08b0*/  LOP3.LUT R2, R24, 0xffffff80, RZ, 0xc0, !PT ;  /* 0xffffff8018027812 */ /* 0x000fce00078ec0ff */
[----:B---3--:R-:W-:Y:S05]  /*08c0*/  @!P0 BRA `(.L_x_11) ;  /* 0x0000000c00f48947 */ /* 0x008fea0003800000 */
[----:B------:R-:W-:Y:S01]  /*08d0*/  ISETP.NE.AND P0, PT, R26, 0x1, PT ;  /* 0x000000011a00780c */ /* 0x000fe20003f05270 */
[----:B------:R-:W2:-:S12]  /*08e0*/  S2UR UR5, SR_CgaCtaId ;  /* 0x00000000000579c3 */ /* 0x000e980000008800 */
[----:B------:R-:W-:Y:S05]  /*08f0*/  @!P0 BRA `(.L_x_12) ;  /* 0x00000004007c8947 */ /* 0x000fea0003800000 */
[----:B------:R-:W-:-:S13]  /*0900*/  ISETP.NE.AND P0, PT, R26, 0x2, PT ;  /* 0x000000021a00780c */ /* 0x000fda0003f05270 */
[----:B------:R-:W-:Y:S05]  /*0910*/  @P0 BRA `(.L_x_13) ;  /* 0x0000001c003c0947 */ /* 0x000fea0003800000 */
[----:B------:R-:W3:Y:S02]  /*0920*/  S2UR UR4, SR_CTAID.X ;  /* 0x00000000000479c3 */ /* 0x000ee40000002500 */
[----:B---3--:R-:W-:-:S13]  /*0930*/  ISETP.LE.U32.AND P0, PT, R2, UR4, PT ;  /* 0x0000000402007c0c */ /* 0x008fda000bf03070 */
[----:B--2---:R-:W-:Y:S05]  /*0940*/  @P0 EXIT ;  /* 0x000000000000094d */ /* 0x004fea0003800000 */
[--C-:B------:R-:W-:Y:S01]  /*0950*/  SHF.R.U32.HI R22, RZ, 0x3, R23.reuse ;  /* 0x00000003ff167819 */ /* 0x100fe20000011617 */
[----:B------:R-:W-:Y:S01]  /*0960*/  ULOP3.LUT UR4, URZ, UR4, URZ, 0x33, !UPT ;  /* 0x00000004ff047292 */ /* 0x000fe2000f8e33ff */
[----:B------:R-:W-:Y:S01]  /*0970*/  IMAD.MOV.U32 R8, RZ, RZ, RZ ;  /* 0x000000ffff087224 */ /* 0x000fe200078e00ff */
[----:B------:R-:W-:Y:S01]  /*0980*/  UMOV UR5, URZ ;  /* 0x000000ff00057c82 */ /* 0x000fe20008000000 */
[C---:B------:R-:W-:Y:S01]  /*0990*/  LOP3.LUT R20, R22.reuse, 0x2, RZ, 0x3c, !PT ;  /* 0x0000000216147812 */ /* 0x040fe200078e3cff */
[C---:B-1----:R-:W-:Y:S01]  /*09a0*/  IMAD.SHL.U32 R0, R22.reuse, 0x20, RZ ;  /* 0x0000002016007824 */ /* 0x042fe200078e00ff */
[----:B------:R-:W-:Y:S01]  /*09b0*/  LOP3.LUT R19, R22, 0x3, RZ, 0x3c, !PT ;  /* 0x0000000316137812 */ /* 0x000fe200078e3cff */
[----:B------:R-:W-:Y:S01]  /*09c0*/  VIADD R27, R2, UR4 ;  /* 0x00000004021b7c36 */ /* 0x000fe20008000000 */
[----:B------:R-:W-:Y:S01]  /*09d0*/  LOP3.LUT R21, R22, 0x1, RZ, 0x3c, !PT ;  /* 0x0000000116157812 */ /* 0x000fe200078e3cff */
[C---:B------:R-:W-:Y:S01]  /*09e0*/  IMAD.IADD R26, R0.reuse, 0x1, R23 ;  /* 0x00000001001a7824 */ /* 0x040fe200078e0217 */
[C---:B------:R-:W-:Y:S01]  /*09f0*/  LOP3.LUT R25, R0.reuse, 0x20, RZ, 0x3c, !PT ;  /* 0x0000002000197812 */ /* 0x040fe200078e3cff */
[----:B------:R-:W-:Y:S01]  /*0a00*/  HFMA2 R2, -RZ, RZ, 0, 0 ;  /* 0x00000000ff027431 */ /* 0x000fe200000001ff */
[C---:B------:R-:W-:Y:S01]  /*0a10*/  LOP3.LUT R24, R0.reuse, 0x40, RZ, 0x3c, !PT ;  /* 0x0000004000187812 */ /* 0x040fe200078e3cff */
[C---:B------:R-:W-:Y:S01]  /*0a20*/  IMAD R22, R23.reuse, 0x4, R22 ;  /* 0x0000000417167824 */ /* 0x040fe200078e0216 */
[----:B------:R-:W-:Y:S01]  /*0a30*/  LOP3.LUT R0, R0, 0x60, RZ, 0x3c, !PT ;  /* 0x0000006000007812 */ /* 0x000fe200078e3cff */
[C---:B------:R-:W-:Y:S01]  /*0a40*/  IMAD R20, R23.reuse, 0x4, R20 ;  /* 0x0000000417147824 */ /* 0x040fe200078e0214 */
[C---:B------:R-:W-:Y:S01]  /*0a50*/  LEA R21, R23.reuse, R21, 0x2 ;  /* 0x0000001517157211 */ /* 0x040fe200078e10ff */
[----:B------:R-:W-:Y:S01]  /*0a60*/  IMAD R19, R23, 0x4, R19 ;  /* 0x0000000417137824 */ /* 0x000fe200078e0213 */
[----:B------:R-:W-:Y:S01]  /*0a70*/  IADD3 R25, PT, PT, R25, R23, RZ ;  /* 0x0000001719197210 */ /* 0x000fe20007ffe0ff */
[----:B------:R-:W-:Y:S01]  /*0a80*/  IMAD.IADD R24, R24, 0x1, R23 ;  /* 0x0000000118187824 */ /* 0x000fe200078e0217 */
[----:B------:R-:W-:Y:S01]  /*0a90*/  SHF.R.U32.HI R27, RZ, 0x7, R27 ;  /* 0x00000007ff1b7819 */ /* 0x000fe2000001161b */
[----:B------:R-:W-:-:S07]  /*0aa0*/  IMAD.IADD R23, R0, 0x1, R23 ;  /* 0x0000000100177824 */ /* 0x000fce00078e0217 */
.L_x_18:
[----:B------:R-:W1:Y:S01]  /*0ab0*/  S2R R0, SR_CgaCtaId ;  /* 0x0000000000007919 */ /* 0x000e620000008800 */
[----:B------:R-:W-:Y:S01]  /*0ac0*/  MOV R3, 0x400 ;  /* 0x0000040000037802 */ /* 0x000fe20000000f00 */
[----:B------:R-:W-:-:S03]  /*0ad0*/  UMOV UR4, URZ ;  /* 0x000000ff00047c82 */ /* 0x000fc60008000000 */
[----:B-1----:R-:W-:-:S07]  /*0ae0*/  LEA R0, R0, R3, 0x18 ;  /* 0x0000000300007211 */ /* 0x002fce00078ec0ff */
.L_x_17:
[C---:B------:R-:W-:Y:S01]  /*0af0*/  IMAD R7, R8.reuse, 0x8, R0 ;  /* 0x0000000808077824 */ /* 0x040fe200078e0200 */
[----:B------:R-:W-:Y:S01]  /*0b00*/  ISETP.NE.AND P0, PT, R8, 0x9, PT ;  /* 0x000000090800780c */ /* 0x000fe20003f05270 */
[----:B------:R-:W-:Y:S01]  /*0b10*/  IMAD.U32 R10, R2, -0x80000000, RZ ;  /* 0x80000000020a7824 */ /* 0x000fe200078e00ff */
[----:B------:R-:W-:Y:S01]  /*0b20*/  ULOP3.LUT UP0, URZ, UR4, 0x2, URZ, 0xc0, !UPT ;  /* 0x0000000204ff7892 */ /* 0x000fe2000f80c0ff */
[----:B------:R-:W-:Y:S02]  /*0b30*/  VIADD R4, R8, 0x1 ;  /* 0x0000000108047836 */ /* 0x000fe40000000000 */
[----:B------:R-:W1:Y:S01]  /*0b40*/  SYNCS.PHASECHK.TRANS64.TRYWAIT P1, [R7+URZ+0x38800], R10 ;  /* 0x0388000a070075a7 */ /* 0x000e6200080211ff */
[----:B------:R-:W-:Y:S02]  /*0b50*/  VIADD R6, R7, 0x388a0 ;  /* 0x000388a007067836 */ /* 0x000fe40000000000 */
[----:B------:R-:W-:-:S03]  /*0b60*/  SEL R4, R4, RZ, P0 ;  /* 0x000000ff04047207 */ /* 0x000fc60000000000 */
[----:B------:R-:W-:Y:S02]  /*0b70*/  PRMT R6, RZ, 0x654, R6 ;  /* 0x00000654ff067816 */ /* 0x000fe40000000006 */
[----:B------:R-:W-:-:S04]  /*0b80*/  ISETP.NE.AND P0, PT, R4, RZ, PT ;  /* 0x000000ff0400720c */ /* 0x000fc80003f05270 */
[----:B------:R-:W-:-:S04]  /*0b90*/  SEL R3, RZ, 0x1, P0 ;  /* 0x00000001ff037807 */ /* 0x000fc80000000000 */
[----:B------:R-:W-:Y:S01]  /*0ba0*/  LOP3.LUT R3, R2, R3, RZ, 0x3c, !PT ;  /* 0x0000000302037212 */ /* 0x000fe200078e3cff */
[----:B------:R-:W-:-:S04]  /*0bb0*/  IMAD R2, R4, 0x8, R0 ;  /* 0x0000000804027824 */ /* 0x000fc800078e0200 */
[----:B------:R-:W-:Y:S01]  /*0bc0*/  IMAD.U32 R5, R3, -0x80000000, RZ ;  /* 0x8000000003057824 */ /* 0x000fe200078e00ff */
[----:B-1----:R-:W-:Y:S06]  /*0bd0*/  @!P1 BRA `(.L_x_14) ;  /* 0x0000002400309947 */ /* 0x002fec0003800000 */
.L_x_43:
[----:B------:R-:W-:Y:S05]  /*0be0*/  BRA.U UP0, `(.L_x_15) ;  /* 0x0000000100747547 */ /* 0x000fea000b800000 */
[----:B-1----:R-:W-:-:S04]  /*0bf0*/  LEA R7, R8, R0, 0x9 ;  /* 0x0000000008077211 */ /* 0x002fc800078e48ff */
[-C--:B------:R-:W-:Y:S01]  /*0c00*/  LEA R18, R26, R7.reuse, 0x2 ;  /* 0x000000071a127211 */ /* 0x080fe200078e10ff */
[--C-:B------:R-:W-:Y:S01]  /*0c10*/  IMAD R16, R25, 0x4, R7.reuse ;  /* 0x0000000419107824 */ /* 0x100fe200078e0207 */
[-C--:B------:R-:W-:Y:S01]  /*0c20*/  LEA R14, R24, R7.reuse, 0x2 ;  /* 0x00000007180e7211 */ /* 0x080fe200078e10ff */
[--C-:B------:R-:W-:Y:S01]  /*0c30*/  IMAD R12, R23, 0x4, R7.reuse ;  /* 0x00000004170c7824 */ /* 0x100fe200078e0207 */
[-C--:B------:R-:W-:Y:S01]  /*0c40*/  LEA R10, R22, R7.reuse, 0x2 ;  /* 0x00000007160a7211 */ /* 0x080fe200078e10ff */
[----:B------:R-:W1:Y:S01]  /*0c50*/  LDS R17, [R18+0x36000] ;  /* 0x0360000012117984 */ /* 0x000e620000000800 */
[--C-:B------:R-:W-:Y:S01]  /*0c60*/  IMAD R9, R21, 0x4, R7.reuse ;  /* 0x0000000415097824 */ /* 0x100fe200078e0207 */
[----:B------:R-:W-:Y:S01]  /*0c70*/  LEA R8, R20, R7, 0x2 ;  /* 0x0000000714087211 */ /* 0x000fe200078e10ff */
[----:B------:R-:W-:Y:S01]  /*0c80*/  IMAD R7, R19, 0x4, R7 ;  /* 0x0000000413077824 */ /* 0x000fe200078e0207 */
[----:B------:R-:W2:Y:S04]  /*0c90*/  LDS R15, [R16+0x36000] ;  /* 0x03600000100f7984 */ /* 0x000ea80000000800 */
[----:B------:R-:W3:Y:S04]  /*0ca0*/  LDS R13, [R14+0x36000] ;  /* 0x036000000e0d7984 */ /* 0x000ee80000000800 */
[----:B------:R-:W4:Y:S01]  /*0cb0*/  LDS R11, [R12+0x36000] ;  /* 0x036000000c0b7984 */ /* 0x000f220000000800 */
[----:B------:R-:W-:-:S03]  /*0cc0*/  NOP ;  /* 0x0000000000007918 */ /* 0x000fc60000000000 */
[----:B-1----:R-:W-:Y:S04]  /*0cd0*/  STS [R10+0x36000], R17 ;  /* 0x036000110a007388 */ /* 0x002fe80000000800 */
[----:B--2---:R-:W-:Y:S04]  /*0ce0*/  STS [R9+0x36000], R15 ;  /* 0x0360000f09007388 */ /* 0x004fe80000000800 */
[----:B---3--:R-:W-:Y:S04]  /*0cf0*/  STS [R8+0x36000], R13 ;  /* 0x0360000d08007388 */ /* 0x008fe80000000800 */
[----:B----4-:R-:W-:Y:S04]  /*0d00*/  STS [R7+0x36000], R11 ;  /* 0x0360000b07007388 */ /* 0x010fe80000000800 */
[----:B------:R-:W1:Y:S04]  /*0d10*/  LDS R18, [R18+0x37400] ;  /* 0x0374000012127984 */ /* 0x000e680000000800 */
[----:B------:R-:W2:Y:S04]  /*0d20*/  LDS R16, [R16+0x37400] ;  /* 0x0374000010107984 */ /* 0x000ea80000000800 */
[----:B------:R-:W3:Y:S04]  /*0d30*/  LDS R14, [R14+0x37400] ;  /* 0x037400000e0e7984 */ /* 0x000ee80000000800 */
[----:B------:R-:W4:Y:S01]  /*0d40*/  LDS R12, [R12+0x37400] ;  /* 0x037400000c0c7984 */ /* 0x000f220000000800 */
[----:B------:R-:W-:-:S03]  /*0d50*/  NOP ;  /* 0x0000000000007918 */ /* 0x000fc60000000000 */
[----:B-1----:R1:W-:Y:S04]  /*0d60*/  STS [R10+0x37400], R18 ;  /* 0x037400120a007388 */ /* 0x0023e80000000800 */
[----:B--2---:R1:W-:Y:S04]  /*0d70*/  STS [R9+0x37400], R16 ;  /* 0x0374001009007388 */ /* 0x0043e80000000800 */
[----:B---3--:R1:W-:Y:S04]  /*0d80*/  STS [R8+0x37400], R14 ;  /* 0x0374000e08007388 */ /* 0x0083e80000000800 */
[----:B----4-:R1:W-:Y:S01]  /*0d90*/  STS [R7+0x37400], R12 ;  /* 0x0374000c07007388 */ /* 0x0103e20000000800 */
[----:B------:R2:W-:Y:S06]  /*0da0*/  MEMBAR.ALL.CTA ;  /* 0x0000000000007992 */ /* 0x0005ec0000008000 */
[----:B--2---:R-:W2:Y:S02]  /*0db0*/  FENCE.VIEW.ASYNC.S ;  /* 0x00000000000073c6 */ /* 0x004ea40000000000 */
.L_x_15:
[----:B--2---:R2:W-:Y:S01]  /*0dc0*/  SYNCS.ARRIVE.TRANS64.RED.A1T0 RZ, [R6+URZ], RZ ;  /* 0x000000ff06ff79a7 */ /* 0x0045e200081004ff */
[----:B------:R-:W3:Y:S02]  /*0dd0*/  SYNCS.PHASECHK.TRANS64.TRYWAIT P0, [R2+URZ+0x38800], R5 ;  /* 0x03880005020075a7 */ /* 0x000ee400080011ff */
[----:B--23--:R-:W-:Y:S05]  /*0de0*/  @!P0 BRA `(.L_x_16) ;  /* 0x0000002000c48947 */ /* 0x00cfea0003800000 */
.L_x_45:
[C---:B------:R-:W-:Y:S01]  /*0df0*/  ISETP.NE.AND P0, PT, R4.reuse, 0x9, PT ;  /* 0x000000090400780c */ /* 0x040fe20003f05270 */
[----:B------:R-:W-:Y:S01]  /*0e00*/  VIADD R4, R4, 0x1 ;  /* 0x0000000104047836 */ /* 0x000fe20000000000 */
[----:B------:R-:W-:Y:S01]  /*0e10*/  UIADD3 UR4, UPT, UPT, UR4, 0x2, URZ ;  /* 0x0000000204047890 */ /* 0x000fe2000fffe0ff */
[----:B-1----:R-:W-:-:S03]  /*0e20*/  VIADD R2, R2, 0x388a0 ;  /* 0x000388a002027836 */ /* 0x002fc60000000000 */
[----:B------:R-:W-:Y:S01]  /*0e30*/  SEL R8, R4, RZ, P0 ;  /* 0x000000ff04087207 */ /* 0x000fe20000000000 */
[----:B------:R-:W-:Y:S01]  /*0e40*/  UISETP.NE.AND UP0, UPT, UR4, 0x38, UPT ;  /* 0x000000380400788c */ /* 0x000fe2000bf05270 */
[----:B------:R-:W-:Y:S02]  /*0e50*/  PRMT R2, RZ, 0x654, R2 ;  /* 0x00000654ff027816 */ /* 0x000fe40000000002 */
[----:B------:R-:W-:Y:S02]  /*0e60*/  ISETP.NE.AND P0, PT, R8, RZ, PT ;  /* 0x000000ff0800720c */ /* 0x000fe40003f05270 */
[----:B------:R1:W-:Y:S02]  /*0e70*/  SYNCS.ARRIVE.TRANS64.RED.A1T0 RZ, [R2+URZ], RZ ;  /* 0x000000ff02ff79a7 */ /* 0x0003e400081004ff */
[----:B-1----:R-:W-:-:S04]  /*0e80*/  SEL R2, RZ, 0x1, P0 ;  /* 0x00000001ff027807 */ /* 0x002fc80000000000 */
[----:B------:R-:W-:Y:S01]  /*0e90*/  LOP3.LUT R2, R3, R2, RZ, 0x3c, !PT ;  /* 0x0000000203027212 */ /* 0x000fe200078e3cff */
[----:B------:R-:W-:Y:S06]  /*0ea0*/  BRA.U UP0, `(.L_x_17) ;  /* 0xfffffffd00107547 */ /* 0x000fec000b83ffff */
[----:B------:R-:W-:-:S13]  /*0eb0*/  ISETP.NE.AND P0, PT, R27, UR5, PT ;  /* 0x000000051b007c0c */ /* 0x000fda000bf05270 */
[----:B------:R-:W-:Y:S05]  /*0ec0*/  @!P0 EXIT ;  /* 0x000000000000894d */ /* 0x000fea0003800000 */
[----:B------:R-:W-:Y:S01]  /*0ed0*/  UIADD3 UR5, UPT, UPT, UR5, 0x1, URZ ;  /* 0x0000000105057890 */ /* 0x000fe2000fffe0ff */
[----:B------:R-:W-:Y:S05]  /*0ee0*/  BRA `(.L_x_18) ;  /* 0xfffffff800f07947 */ /* 0x000fea000383ffff */
.L_x_12:
[----:B--2---:R-:W-:-:S09]  /*0ef0*/  UISETP.NE.AND UP0, UPT, UR5, URZ, UPT ;  /* 0x000000ff0500728c */ /* 0x004fd2000bf05270 */
[----:B------:R-:W-:Y:S05]  /*0f00*/  BRA.U UP0, `(.L_x_13) ;  /* 0x0000001500c07547 */ /* 0x000fea000b800000 */
[----:B------:R-:W2:Y:S01]  /*0f10*/  S2UR UR4, SR_CTAID.X ;  /* 0x00000000000479c3 */ /* 0x000ea20000002500 */
[----:B------:R-:W-:Y:S01]  /*0f20*/  UMOV UR8, 0x400 ;  /* 0x0000040000087882 */ /* 0x000fe20000000000 */
[----:B------:R-:W-:Y:S01]  /*0f30*/  ISETP.GE.U32.AND P1, PT, R23, 0xa, PT ;  /* 0x0000000a1700780c */ /* 0x000fe20003f26070 */
[----:B------:R-:W-:-:S04]  /*0f40*/  ULEA UR8, UR5, UR8, 0x18 ;  /* 0x0000000805087291 */ /* 0x000fc8000f8ec0ff */
[----:B------:R-:W-:Y:S02]  /*0f50*/  UIADD3 UR6, UPT, UPT, UR8, 0x4000, URZ ;  /* 0x0000400008067890 */ /* 0x000fe4000fffe0ff */
[----:B------:R-:W-:Y:S02]  /*0f60*/  UIADD3 UR5, UPT, UPT, UR8, 0x2c000, URZ ;  /* 0x0002c00008057890 */ /* 0x000fe4000fffe0ff */
[----:B------:R-:W-:Y:S02]  /*0f70*/  USHF.R.U32.HI UR6, URZ, 0x4, UR6 ;  /* 0x00000004ff067899 */ /* 0x000fe40008011606 */
[----:B------:R-:W-:Y:S02]  /*0f80*/  USHF.R.U32.HI UR5, URZ, 0x4, UR5 ;  /* 0x00000004ff057899 */ /* 0x000fe40008011605 */
[----:B------:R-:W-:Y:S02]  /*0f90*/  ULOP3.LUT UR6, UR6, 0x3fc0, URZ, 0xc0, !UPT ;  /* 0x00003fc006067892 */ /* 0x000fe4000f8ec0ff */
[----:B------:R-:W-:Y:S01]  /*0fa0*/  ULOP3.LUT UR5, UR5, 0x3fc0, URZ, 0xc0, !UPT ;  /* 0x00003fc005057892 */ /* 0x000fe2000f8ec0ff */
[----:B--2---:R-:W-:-:S13]  /*0fb0*/  ISETP.LE.U32.AND P0, PT, R2, UR4, PT ;  /* 0x0000000402007c0c */ /* 0x004fda000bf03070 */
[----:B------:R-:W-:Y:S05]  /*0fc0*/  @P0 EXIT ;  /* 0x000000000000094d */ /* 0x000fea0003800000 */
[----:B------:R-:W-:Y:S01]  /*0fd0*/  ULOP3.LUT UR4, URZ, UR4, URZ, 0x33, !UPT ;  /* 0x00000004ff047292 */ /* 0x000fe2000f8e33ff */
[C---:B------:R-:W-:Y:S01]  /*0fe0*/  LEA R6, R23.reuse, UR6, 0xa ;  /* 0x0000000617067c11 */ /* 0x040fe2000f8e50ff */
[----:B-1----:R-:W-:Y:S01]  /*0ff0*/  IMAD.MOV.U32 R4, RZ, RZ, RZ ;  /* 0x000000ffff047224 */ /* 0x002fe200078e00ff */
[----:B------:R-:W-:Y:S01]  /*1000*/  LEA R5, R23, UR5, 0x8 ;  /* 0x0000000517057c11 */ /* 0x000fe2000f8e40ff */
[----:B------:R-:W-:Y:S01]  /*1010*/  UMOV UR17, URZ ;  /* 0x000000ff00117c82 */ /* 0x000fe20008000000 */
[----:B------:R-:W-:Y:S01]  /*1020*/  SEL R6, R6, RZ, !P1 ;  /* 0x000000ff06067207 */ /* 0x000fe20004800000 */
[----:B------:R-:W-:Y:S01]  /*1030*/  VIADD R3, R2, UR4 ;  /* 0x0000000402037c36 */ /* 0x000fe20008000000 */
[----:B------:R-:W-:Y:S01]  /*1040*/  SEL R5, R5, RZ, !P1 ;  /* 0x000000ff05057207 */ /* 0x000fe20004800000 */
[----:B------:R-:W-:Y:S01]  /*1050*/  UMOV UR13, URZ ;  /* 0x000000ff000d7c82 */ /* 0x000fe20008000000 */
[----:B------:R-:W-:Y:S01]  /*1060*/  UMOV UR6, 0x40 ;  /* 0x0000004000067882 */ /* 0x000fe20000000000 */
[----:B------:R-:W-:Y:S01]  /*1070*/  UMOV UR7, 0x44 ;  /* 0x0000004400077882 */ /* 0x000fe20000000000 */
[----:B------:R-:W-:Y:S01]  /*1080*/  SHF.R.U32.HI R3, RZ, 0x7, R3 ;  /* 0x00000007ff037819 */ /* 0x000fe20000011603 */
[----:B------:R-:W-:Y:S01]  /*1090*/  UMOV UR4, 0x40 ;  /* 0x0000004000047882 */ /* 0x000fe20000000000 */
[----:B------:R-:W-:-:S05]  /*10a0*/  UMOV UR5, 0x44 ;  /* 0x0000004400057882 */ /* 0x000fca0000000000 */
.L_x_25:
[----:B------:R-:W-:Y:S02]  /*10b0*/  USHF.R.U32.HI UR10, URZ, 0x1, UR17 ;  /* 0x00000001ff0a7899 */ /* 0x000fe40008011611 */
[----:B------:R-:W-:Y:S02]  /*10c0*/  USHF.L.U32 UR9, UR17, 0x3, URZ ;  /* 0x0000000311097899 */ /* 0x000fe400080006ff */
[----:B------:R-:W-:Y:S02]  /*10d0*/  ULOP3.LUT UR10, UR10, 0x1, URZ, 0xc, !UPT ;  /* 0x000000010a0a7892 */ /* 0x000fe4000f8e0cff */
[----:B------:R-:W-:Y:S02]  /*10e0*/  ULOP3.LUT UR9, UR9, 0x8, URZ, 0xc0, !UPT ;  /* 0x0000000809097892 */ /* 0x000fe4000f8ec0ff */
[----:B------:R-:W-:Y:S02]  /*10f0*/  USHF.L.U32 UR10, UR10, 0x1f, URZ ;  /* 0x0000001f0a0a7899 */ /* 0x000fe400080006ff */
[----:B------:R-:W-:-:S02]  /*1100*/  USHF.L.U32 UR12, UR17, 0x5, URZ ;  /* 0x00000005110c7899 */ /* 0x000fc400080006ff */
[----:B------:R-:W-:Y:S01]  /*1110*/  MOV R0, UR9 ;  /* 0x0000000900007c02 */ /* 0x000fe20008000f00 */
[----:B------:R-:W-:Y:S01]  /*1120*/  UIADD3 UR9, UPT, UPT, UR8, UR9, URZ ;  /* 0x0000000908097290 */ /* 0x000fe2000fffe0ff */
[----:B------:R-:W-:Y:S01]  /*1130*/  MOV R2, UR10 ;  /* 0x0000000a00027c02 */ /* 0x000fe20008000f00 */
[----:B------:R-:W-:Y:S02]  /*1140*/  ULOP3.LUT UR12, UR12, 0x20, URZ, 0xc0, !UPT ;  /* 0x000000200c0c7892 */ /* 0x000fe4000f8ec0ff */
[----:B------:R-:W-:Y:S01]  /*1150*/  UIADD3 UR11, UPT, UPT, UR9, 0x388f0, URZ ;  /* 0x000388f0090b7890 */ /* 0x000fe2000fffe0ff */
[----:B------:R-:W1:Y:S02]  /*1160*/  SYNCS.PHASECHK.TRANS64.TRYWAIT P0, [R0+UR8+0x38900], R2 ;  /* 0x03890002000075a7 */ /* 0x000e640008001108 */
[----:B-1----:R-:W-:Y:S09]  /*1170*/  @!P0 BRA `(.L_x_19) ;  /* 0x0000001c00fc8947 */ /* 0x002ff20003800000 */
.L_x_47:
[----:B------:R-:W-:Y:S01]  /*1180*/  NOP ;  /* 0x0000000000007918 */ /* 0x000fe20000000000 */
[----:B------:R-:W-:-:S05]  /*1190*/  UMOV UR16, URZ ;  /* 0x000000ff00107c82 */ /* 0x000fca0008000000 */
.L_x_24:
[----:B------:R-:W-:Y:S01]  /*11a0*/  ULEA UR10, UR13, UR8, 0x3 ;  /* 0x000000080d0a7291 */ /* 0x000fe2000f8e18ff */
[----:B-1----:R-:W-:Y:S01]  /*11b0*/  SHF.L.U32 R9, R4, 0x1f, RZ ;  /* 0x0000001f04097819 */ /* 0x002fe200000006ff */
[----:B------:R-:W-:Y:S01]  /*11c0*/  ULOP3.LUT UP0, UR14, UR16, 0x2, URZ, 0xc0, !UPT ;  /* 0x00000002100e7892 */ /* 0x000fe2000f80c0ff */
[----:B------:R-:W-:Y:S06]  /*11d0*/  MOV R0, UR13 ;  /* 0x0000000d00007c02 */ /* 0x000fec0008000f00 */
[----:B------:R-:W1:Y:S02]  /*11e0*/  SYNCS.PHASECHK.TRANS64.TRYWAIT P0, [UR10+0x388a0], R9 ;  /* 0x0388a009ff0075a7 */ /* 0x000e64000800110a */
[----:B-12---:R-:W-:Y:S05]  /*11f0*/  @!P0 BRA `(.L_x_20) ;  /* 0x0000001c00fc8947 */ /* 0x006fea0003800000 */
.L_x_49:
[----:B------:R-:W-:Y:S01]  /*1200*/  NOP ;  /* 0x0000000000007918 */ /* 0x000fe20000000000 */
[----:B------:R-:W-:Y:S05]  /*1210*/  BRA.U UP0, `(.L_x_21) ;  /* 0x0000000100307547 */ /* 0x000fea000b800000 */
[----:B------:R-:W-:Y:S01]  /*1220*/  ULEA UR9, UR13, UR8, 0x9 ;  /* 0x000000080d097291 */ /* 0x000fe2000f8e48ff */
[----:B------:R-:W-:Y:S01]  /*1230*/  UMOV UR19, 0x4008 ;  /* 0x0000400800137882 */ /* 0x000fe20000000000 */
[----:B------:R-:W-:Y:S02]  /*1240*/  UMOV UR21, 0x4008 ;  /* 0x0000400800157882 */ /* 0x000fe40000000000 */
[----:B------:R-:W-:Y:S02]  /*1250*/  UIADD3 UR15, UPT, UPT, UR9, 0x36000, URZ ;  /* 0x00036000090f7890 */ /* 0x000fe4000fffe0ff */
[----:B------:R-:W-:Y:S02]  /*1260*/  UIADD3 UR9, UPT, UPT, UR9, 0x37400, URZ ;  /* 0x0003740009097890 */ /* 0x000fe4000fffe0ff */
[----:B------:R-:W-:Y:S02]  /*1270*/  USHF.R.U32.HI UR15, URZ, 0x4, UR15 ;  /* 0x00000004ff0f7899 */ /* 0x000fe4000801160f */
[----:B------:R-:W-:Y:S02]  /*1280*/  USHF.R.U32.HI UR9, URZ, 0x4, UR9 ;  /* 0x00000004ff097899 */ /* 0x000fe40008011609 */
[----:B------:R-:W-:Y:S02]  /*1290*/  ULOP3.LUT UR18, UR15, 0x3fe0, URZ, 0xc0, !UPT ;  /* 0x00003fe00f127892 */ /* 0x000fe4000f8ec0ff */
[----:B------:R-:W-:Y:S07]  /*12a0*/  ULOP3.LUT UR20, UR9, 0x3fe0, URZ, 0xc0, !UPT ;  /* 0x00003fe009147892 */ /* 0x000fee000f8ec0ff */
[----:B------:R2:W-:Y:S02]  /*12b0*/  UTCCP.T.S.4x32dp128bit tmem[0x40], gdesc[UR18] ;  /* 0x00004012ff0079e7 */ /* 0x0005e40009100000 */
[----:B------:R2:W-:Y:S01]  /*12c0*/  UTCCP.T.S.4x32dp128bit tmem[0x44], gdesc[UR20] ;  /* 0x00004414ff0079e7 */ /* 0x0005e20009100000 */
[----:B------:R-:W-:Y:S02]  /*12d0*/  NOP ;  /* 0x0000000000007918 */ /* 0x000fe40000000000 */
.L_x_21:
[----:B------:R-:W-:Y:S01]  /*12e0*/  UISETP.NE.AND UP0, UPT, UR13, 0x9, UPT ;  /* 0x000000090d00788c */ /* 0x000fe2000bf05270 */
[----:B-1----:R-:W-:Y:S01]  /*12f0*/  SHFL.IDX PT, R2, R6, R0, 0x1f ;  /* 0x00001f0006027589 */ /* 0x002fe200000e0000 */
[----:B------:R-:W-:Y:S01]  /*1300*/  UIADD3 UR9, UPT, UPT, UR13, 0x1, URZ ;  /* 0x000000010d097890 */ /* 0x000fe2000fffe0ff */
[----:B------:R-:W-:Y:S03]  /*1310*/  NOP ;  /* 0x0000000000007918 */ /* 0x000fe60000000000 */
[----:B------:R-:W-:Y:S03]  /*1320*/  USEL UR9, UR9, URZ, UP0 ;  /* 0x000000ff09097287 */ /* 0x000fe60008000000 */
[----:B------:R-:W1:Y:S01]  /*1330*/  SHFL.IDX PT, R0, R5, R0, 0x1f ;  /* 0x00001f0005007589 */ /* 0x000e6200000e0000 */
[----:B------:R-:W-:Y:S02]  /*1340*/  USHF.L.U32 UR15, UR14, 0x4, URZ ;  /* 0x000000040e0f7899 */ /* 0x000fe400080006ff */
[----:B------:R-:W-:Y:S02]  /*1350*/  ULEA UR13, UR9, UR8, 0x3 ;  /* 0x00000008090d7291 */ /* 0x000fe4000f8e18ff */
[----:B------:R-:W-:Y:S01]  /*1360*/  ULEA UR14, UR14, 0x888, 0xd ;  /* 0x000008880e0e7891 */ /* 0x000fe2000f8e68ff */
[----:B------:R-:W-:Y:S01]  /*1370*/  ISETP.NE.AND P0, PT, RZ, UR9, PT ;  /* 0x00000009ff007c0c */ /* 0x000fe2000bf05270 */
[----:B------:R-:W-:Y:S02]  /*1380*/  UISETP.NE.AND UP0, UPT, UR16, URZ, UPT ;  /* 0x000000ff1000728c */ /* 0x000fe4000bf05270 */
[----:B------:R-:W-:Y:S02]  /*1390*/  UPRMT UR15, UR15, 0x5410, UR14 ;  /* 0x000054100f0f7896 */ /* 0x000fe4000800000e */
[----:B------:R-:W-:Y:S01]  /*13a0*/  UIADD3 UR10, UPT, UPT, UR10, 0x38850, URZ ;  /* 0x000388500a0a7890 */ /* 0x000fe2000fffe0ff */
[----:B------:R-:W-:Y:S01]  /*13b0*/  UMOV UR14, URZ ;  /* 0x000000ff000e7c82 */ /* 0x000fe20008000000 */
[----:B--2---:R-:W-:Y:S01]  /*13c0*/  UMOV UR21, 0x40004040 ;  /* 0x4000404000157882 */ /* 0x004fe20000000000 */
[----:B------:R-:W-:Y:S01]  /*13d0*/  UMOV UR19, 0x40004040 ;  /* 0x4000404000137882 */ /* 0x000fe20000000000 */
[----:B------:R-:W-:Y:S01]  /*13e0*/  UMOV UR25, 0x40004040 ;  /* 0x4000404000197882 */ /* 0x000fe20000000000 */
[----:B------:R-:W-:Y:S01]  /*13f0*/  UMOV UR23, 0x40004040 ;  /* 0x4000404000177882 */ /* 0x000fe20000000000 */
[----:B------:R-:W-:Y:S01]  /*1400*/  UMOV UR29, 0x40004040 ;  /* 0x40004040001d7882 */ /* 0x000fe20000000000 */
[----:B------:R-:W-:Y:S01]  /*1410*/  UMOV UR27, 0x40004040 ;  /* 0x40004040001b7882 */ /* 0x000fe20000000000 */
[----:B------:R-:W-:Y:S01]  /*1420*/  UMOV UR33, 0x40004040 ;  /* 0x4000404000217882 */ /* 0x000fe20000000000 */
[----:B------:R-:W-:Y:S01]  /*1430*/  UMOV UR31, 0x40004040 ;  /* 0x40004040001f7882 */ /* 0x000fe20000000000 */
[----:B-1----:R-:W-:Y:S02]  /*1440*/  R2UR UR18, R0 ;  /* 0x00000000001272ca */ /* 0x002fe400000e0000 */
[----:B------:R-:W-:Y:S02]  /*1450*/  R2UR UR20, R2 ;  /* 0x00000000021472ca */ /* 0x000fe400000e0000 */
[----:B------:R-:W-:Y:S04]  /*1460*/  SEL R0, RZ, 0x1, P0 ;  /* 0x00000001ff007807 */ /* 0x000fe80000000000 */
[----:B------:R-:W-:Y:S01]  /*1470*/  LOP3.LUT R4, R4, R0, RZ, 0x3c, !PT ;  /* 0x0000000004047212 */ /* 0x000fe200078e3cff */
[----:B------:R-:W-:Y:S04]  /*1480*/  IMAD.U32 R0, RZ, RZ, UR9 ;  /* 0x00000009ff007e24 */ /* 0x000fe8000f8e00ff */
[----:B------:R-:W-:Y:S01]  /*1490*/  UIADD3 UR22, UPT, UPT, UR18, 0x2, URZ ;  /* 0x0000000212167890 */ /* 0x000fe2000fffe0ff */
[----:B------:R-:W-:Y:S01]  /*14a0*/  IMAD.U32 R9, R4, -0x80000000, RZ ;  /* 0x8000000004097824 */ /* 0x000fe200078e00ff */
[----:B------:R-:W-:Y:S01]  /*14b0*/  UIADD3 UR24, UPT, UPT, UR20, 0x2, URZ ;  /* 0x0000000214187890 */ /* 0x000fe2000fffe0ff */
[----:B------:R1:W-:Y:S01]  /*14c0*/  UTCQMMA gdesc[UR20], gdesc[UR18], tmem[UR12], tmem[UR14], idesc[UR15], tmem[UR6], UP0 ;  /* 0x00060e1214007dea */ /* 0x0003e2000800030c */
[----:B------:R-:W-:Y:S02]  /*14d0*/  UIADD3 UR28, UPT, UPT, UR20, 0x4, URZ ;  /* 0x00000004141c7890 */ /* 0x000fe4000fffe0ff */
[----:B------:R-:W-:Y:S02]  /*14e0*/  UIADD3 UR26, UPT, UPT, UR18, 0x4, URZ ;  /* 0x00000004121a7890 */ /* 0x000fe4000fffe0ff */
[----:B------:R-:W-:Y:S02]  /*14f0*/  UIADD3 UR32, UPT, UPT, UR20, 0x6, URZ ;  /* 0x0000000614207890 */ /* 0x000fe4000fffe0ff */
[----:B------:R-:W-:Y:S01]  /*1500*/  UIADD3 UR30, UPT, UPT, UR18, 0x6, URZ ;  /* 0x00000006121e7890 */ /* 0x000fe2000fffe0ff */
[----:B------:R1:W-:Y:S04]  /*1510*/  UTCQMMA gdesc[UR24], gdesc[UR22], tmem[UR12], tmem[UR14], idesc[UR15], tmem[UR6], UPT ;  /* 0x00060e1618007dea */ /* 0x0003e8000b80030c */
[----:B------:R1:W-:Y:S04]  /*1520*/  UTCQMMA gdesc[UR28], gdesc[UR26], tmem[UR12], tmem[UR14], idesc[UR15], tmem[UR6], UPT ;  /* 0x00060e1a1c007dea */ /* 0x0003e8000b80030c */
[----:B------:R1:W-:Y:S01]  /*1530*/  UTCQMMA gdesc[UR32], gdesc[UR30], tmem[UR12], tmem[UR14], idesc[UR15], tmem[UR6], UPT ;  /* 0x00060e1e20007dea */ /* 0x0003e2000b80030c */
[----:B------:R1:W-:Y:S01]  /*1540*/  UTCBAR [UR10], URZ ;  /* 0x000000ff0a0073e9 */ /* 0x0003e200080000ff */
[----:B------:R-:W2:Y:S02]  /*1550*/  SYNCS.PHASECHK.TRANS64.TRYWAIT P0, [UR13+0x388a0], R9 ;  /* 0x0388a009ff0075a7 */ /* 0x000ea4000800110d */
[----:B-12---:R-:W-:Y:S05]  /*1560*/  @!P0 BRA `(.L_x_22) ;  /* 0x0000001c003c8947 */ /* 0x006fea0003800000 */
.L_x_51:
[----:B------:R-:W-:Y:S01]  /*1570*/  UIADD3 UR10, UPT, UPT, UR16, 0x1, URZ ;  /* 0x00000001100a7890 */ /* 0x000fe2000fffe0ff */
[----:B-1----:R-:W1:Y:S01]  /*1580*/  SHFL.IDX PT, R2, R6, R0, 0x1f ;  /* 0x00001f0006027589 */ /* 0x002e6200000e0000 */
[----:B------:R-:W-:Y:S02]  /*1590*/  UIADD3 UR13, UPT, UPT, UR13, 0x38850, URZ ;  /* 0x000388500d0d7890 */ /* 0x000fe4000fffe0ff */
[----:B------:R-:W-:Y:S05]  /*15a0*/  USHF.L.U32 UR14, UR10, 0xd, URZ ;  /* 0x0000000d0a0e7899 */ /* 0x000fea00080006ff */
[----:B------:R-:W2:Y:S01]  /*15b0*/  SHFL.IDX PT, R0, R5, R0, 0x1f ;  /* 0x00001f0005007589 */ /* 0x000ea200000e0000 */
[----:B------:R-:W-:Y:S01]  /*15c0*/  USHF.L.U32 UR15, UR10, 0x4, URZ ;  /* 0x000000040a0f7899 */ /* 0x000fe200080006ff */
[----:B------:R-:W-:Y:S01]  /*15d0*/  NOP ;  /* 0x0000000000007918 */ /* 0x000fe20000000000 */
[----:B------:R-:W-:Y:S01]  /*15e0*/  ULOP3.LUT UR14, UR14, 0x6000, URZ, 0xc0, !UPT ;  /* 0x000060000e0e7892 */ /* 0x000fe2000f8ec0ff */
[----:B------:R-:W-:Y:S01]  /*15f0*/  NOP ;  /* 0x0000000000007918 */ /* 0x000fe20000000000 */
[----:B------:R-:W-:Y:S02]  /*1600*/  ULOP3.LUT UR15, UR15, 0x30, URZ, 0xc0, !UPT ;  /* 0x000000300f0f7892 */ /* 0x000fe4000f8ec0ff */
[----:B------:R-:W-:Y:S02]  /*1610*/  ULOP3.LUT UR14, UR14, 0x888, URZ, 0xfc, !UPT ;  /* 0x000008880e0e7892 */ /* 0x000fe4000f8efcff */
[----:B------:R-:W-:Y:S02]  /*1620*/  UISETP.NE.AND UP0, UPT, UR10, 0x37, UPT ;  /* 0x000000370a00788c */ /* 0x000fe4000bf05270 */
[----:B------:R-:W-:Y:S01]  /*1630*/  UPRMT UR15, UR15, 0x5410, UR14 ;  /* 0x000054100f0f7896 */ /* 0x000fe2000800000e */
[----:B------:R-:W-:Y:S02]  /*1640*/  UMOV UR21, 0x40004040 ;  /* 0x4000404000157882 */ /* 0x000fe40000000000 */
[----:B------:R-:W-:Y:S01]  /*1650*/  UMOV UR14, URZ ;  /* 0x000000ff000e7c82 */ /* 0x000fe20008000000 */
[----:B------:R-:W-:Y:S01]  /*1660*/  UMOV UR19, 0x40004040 ;  /* 0x4000404000137882 */ /* 0x000fe20000000000 */
[----:B------:R-:W-:Y:S01]  /*1670*/  UMOV UR25, 0x40004040 ;  /* 0x4000404000197882 */ /* 0x000fe20000000000 */
[----:B------:R-:W-:Y:S01]  /*1680*/  UMOV UR23, 0x40004040 ;  /* 0x4000404000177882 */ /* 0x000fe20000000000 */
[----:B------:R-:W-:Y:S01]  /*1690*/  UMOV UR29, 0x40004040 ;  /* 0x40004040001d7882 */ /* 0x000fe20000000000 */
[----:B-1----:R-:W-:Y:S01]  /*16a0*/  R2UR UR20, R2 ;  /* 0x00000000021472ca */ /* 0x002fe200000e0000 */
[----:B------:R-:W-:Y:S01]  /*16b0*/  UMOV UR27, 0x40004040 ;  /* 0x40004040001b7882 */ /* 0x000fe20000000000 */
[----:B--2---:R-:W-:Y:S01]  /*16c0*/  R2UR UR18, R0 ;  /* 0x00000000001272ca */ /* 0x004fe200000e0000 */
[----:B------:R-:W-:Y:S01]  /*16d0*/  UMOV UR33, 0x40004040 ;  /* 0x4000404000217882 */ /* 0x000fe20000000000 */
[----:B------:R-:W-:Y:S09]  /*16e0*/  UMOV UR31, 0x40004040 ;  /* 0x40004040001f7882 */ /* 0x000ff20000000000 */
[----:B------:R-:W-:Y:S02]  /*16f0*/  UIADD3 UR24, UPT, UPT, UR20, 0x2, URZ ;  /* 0x0000000214187890 */ /* 0x000fe4000fffe0ff */
[----:B------:R-:W-:Y:S01]  /*1700*/  UIADD3 UR22, UPT, UPT, UR18, 0x2, URZ ;  /* 0x0000000212167890 */ /* 0x000fe2000fffe0ff */
[----:B------:R1:W-:Y:S01]  /*1710*/  UTCQMMA gdesc[UR20], gdesc[UR18], tmem[UR12], tmem[UR14], idesc[UR15], tmem[UR4], UPT ;  /* 0x00040e1214007dea */ /* 0x0003e2000b80030c */
        /* <DEDUP_REMOVED lines=8> */
[----:B------:R-:W-:Y:S05]  /*17a0*/  BRA.U UP0, `(.L_x_23) ;  /* 0x0000000100087547 */ /* 0x000fea000b800000 */
[----:B------:R2:W-:Y:S01]  /*17b0*/  UTCBAR [UR11], URZ ;  /* 0x000000ff0b0073e9 */ /* 0x0005e200080000ff */
[----:B------:R-:W-:Y:S01]  /*17c0*/  NOP ;  /* 0x0000000000007918 */ /* 0x000fe20000000000 */
.L_x_23:
[----:B------:R-:W-:Y:S02]  /*17d0*/  UISETP.NE.AND UP0, UPT, UR9, 0x9, UPT ;  /* 0x000000090900788c */ /* 0x000fe4000bf05270 */
[----:B------:R-:W-:Y:S02]  /*17e0*/  UIADD3 UR9, UPT, UPT, UR9, 0x1, URZ ;  /* 0x0000000109097890 */ /* 0x000fe4000fffe0ff */
[----:B------:R-:W-:Y:S02]  /*17f0*/  UIADD3 UR16, UPT, UPT, UR16, 0x2, URZ ;  /* 0x0000000210107890 */ /* 0x000fe4000fffe0ff */
[----:B-1----:R-:W-:Y:S02]  /*1800*/  USEL UR13, UR9, URZ, UP0 ;  /* 0x000000ff090d7287 */ /* 0x002fe40008000000 */
[----:B------:R-:W-:Y:S04]  /*1810*/  UISETP.NE.AND UP0, UPT, UR16, 0x38, UPT ;  /* 0x000000381000788c */ /* 0x000fe8000bf05270 */
[----:B------:R-:W-:Y:S04]  /*1820*/  ISETP.NE.AND P0, PT, RZ, UR13, PT ;  /* 0x0000000dff007c0c */ /* 0x000fe8000bf05270 */
[----:B------:R-:W-:Y:S04]  /*1830*/  SEL R0, RZ, 0x1, P0 ;  /* 0x00000001ff007807 */ /* 0x000fe80000000000 */
[----:B------:R-:W-:Y:S01]  /*1840*/  LOP3.LUT R4, R4, R0, RZ, 0x3c, !PT ;  /* 0x0000000004047212 */ /* 0x000fe200078e3cff */
[----:B------:R-:W-:Y:S06]  /*1850*/  BRA.U UP0, `(.L_x_24) ;  /* 0xfffffff900507547 */ /* 0x000fec000b83ffff */
[----:B------:R-:W-:-:S13]  /*1860*/  ISETP.NE.AND P0, PT, R3, UR17, PT ;  /* 0x0000001103007c0c */ /* 0x000fda000bf05270 */
[----:B--2---:R-:W-:Y:S05]  /*1870*/  @!P0 EXIT ;  /* 0x000000000000894d */ /* 0x004fea0003800000 */
[----:B------:R-:W-:Y:S01]  /*1880*/  UIADD3 UR17, UPT, UPT, UR17, 0x1, URZ ;  /* 0x0000000111117890 */ /* 0x000fe2000fffe0ff */
[----:B------:R-:W-:Y:S11]  /*1890*/  BRA `(.L_x_25) ;  /* 0xfffffff800047947 */ /* 0x000ff6000383ffff */
.L_x_11:
[----:B------:R-:W-:-:S13]  /*18a0*/  ELECT P0, URZ, PT ;  /* 0x0000000000ff782f */ /* 0x000fda0003800000 */
[----:B------:R-:W-:Y:S05]  /*18b0*/  @!P0 BRA `(.L_x_13) ;  /* 0x0000000c00548947 */ /* 0x000fea0003800000 */
[----:B------:R-:W2:Y:S02]  /*18c0*/  S2R R11, SR_CTAID.X ;  /* 0x00000000000b7919 */ /* 0x000ea40000002500 */
[----:B--2---:R-:W-:-:S13]  /*18d0*/  ISETP.GE.U32.AND P0, PT, R11, R2, PT ;  /* 0x000000020b00720c */ /* 0x004fda0003f06070 */
[----:B------:R-:W-:Y:S05]  /*18e0*/  @P0 EXIT ;  /* 0x000000000000094d */ /* 0x000fea0003800000 */
[----:B------:R-:W2:Y:S01]  /*18f0*/  LDC.64 R16, c[0x0][0x348] ;  /* 0x0000d200ff107b82 */ /* 0x000ea20000000a00 */
[----:B------:R-:W-:Y:S01]  /*1900*/  LOP3.LUT R10, RZ, R11, RZ, 0x33, !PT ;  /* 0x0000000bff0a7212 */ /* 0x000fe200078e33ff */
[----:B------:R-:W-:Y:S01]  /*1910*/  IMAD.MOV.U32 R14, RZ, RZ, RZ ;  /* 0x000000ffff0e7224 */ /* 0x000fe200078e00ff */
[----:B------:R-:W-:-:S03]  /*1920*/  CS2R R12, SRZ ;  /* 0x00000000000c7805 */ /* 0x000fc6000001ff00 */
[----:B------:R-:W-:Y:S02]  /*1930*/  IMAD.IADD R10, R2, 0x1, R10 ;  /* 0x00000001020a7824 */ /* 0x000fe400078e020a */
[----:B------:R-:W3:Y:S01]  /*1940*/  LDC.64 R6, c[0x0][0x358] ;  /* 0x0000d600ff067b82 */ /* 0x000ee20000000a00 */
[----:B------:R-:W-:Y:S02]  /*1950*/  IMAD.MOV.U32 R2, RZ, RZ, R11 ;  /* 0x000000ffff027224 */ /* 0x000fe400078e000b */
[----:B------:R-:W-:-:S07]  /*1960*/  SHF.R.U32.HI R10, RZ, 0x7, R10 ;  /* 0x00000007ff0a7819 */ /* 0x000fce000001160a */
.L_x_31:
[----:B-1----:R-:W-:Y:S02]  /*1970*/  SHF.R.U32.HI R0, RZ, 0x7, R2 ;  /* 0x00000007ff007819 */ /* 0x002fe40000011602 */
[----:B------:R-:W-:Y:S02]  /*1980*/  LOP3.LUT R15, R2, 0x3ff, RZ, 0xc0, !PT ;  /* 0x000003ff020f7812 */ /* 0x000fe400078ec0ff */
[----:B------:R-:W-:Y:S02]  /*1990*/  LOP3.LUT R0, R0, 0x1fffff8, RZ, 0xc0, !PT ;  /* 0x01fffff800007812 */ /* 0x000fe400078ec0ff */
[----:B------:R-:W-:Y:S01]  /*19a0*/  MOV R3, 0x1a00 ;  /* 0x00001a0000037802 */ /* 0x000fe20000000f00 */
[----:B------:R-:W-:Y:S01]  /*19b0*/  IMAD.MOV.U32 R5, RZ, RZ, R15 ;  /* 0x000000ffff057224 */ /* 0x000fe200078e000f */
[----:B------:R-:W-:-:S04]  /*19c0*/  LEA.HI R18, R24, -R0, RZ, 0x19 ;  /* 0x8000000018127211 */ /* 0x000fc800078fc8ff */
[----:B------:R-:W-:-:S05]  /*19d0*/  VIMNMX.U32 R18, PT, PT, R18, 0x8, PT ;  /* 0x0000000812127848 */ /* 0x000fca0003fe0000 */
[----:B------:R-:W-:Y:S02]  /*19e0*/  IMAD.MOV.U32 R4, RZ, RZ, R18 ;  /* 0x000000ffff047224 */ /* 0x000fe400078e0012 */
[----:B--23--:R-:W-:Y:S05]  /*19f0*/  CALL.REL.NOINC `($__internal_3_$__cuda_sm20_div_u16) ;  /* 0x0000001800e07944 */ /* 0x00cfea0003c00000 */
[----:B------:R-:W-:Y:S01]  /*1a00*/  PRMT R18, R18, 0x9910, RZ ;  /* 0x0000991012127816 */ /* 0x000fe200000000ff */
[----:B------:R-:W1:Y:S01]  /*1a10*/  S2R R8, SR_CgaCtaId ;  /* 0x0000000000087919 */ /* 0x000e620000008800 */
[----:B------:R-:W-:Y:S01]  /*1a20*/  PRMT R3, R2, 0x9910, RZ ;  /* 0x0000991002037816 */ /* 0x000fe200000000ff */
[----:B------:R-:W2:Y:S04]  /*1a30*/  LDC.64 R4, c[0x0][0x380] ;  /* 0x0000e000ff047b82 */ /* 0x000ea80000000a00 */
[----:B------:R-:W-:Y:S02]  /*1a40*/  IMAD R3, R18, R3, RZ ;  /* 0x0000000312037224 */ /* 0x000fe400078e02ff */
[----:B------:R-:W-:Y:S02]  /*1a50*/  IMAD.MOV.U32 R18, RZ, RZ, 0x100 ;  /* 0x00000100ff127424 */ /* 0x000fe400078e00ff */
[----:B------:R-:W-:-:S05]  /*1a60*/  IMAD.MOV R3, RZ, RZ, -R3 ;  /* 0x000000ffff037224 */ /* 0x000fca00078e0a03 */
[----:B------:R-:W-:-:S05]  /*1a70*/  PRMT R3, R3, 0x7710, RZ ;  /* 0x0000771003037816 */ /* 0x000fca00000000ff */
[----:B------:R-:W-:-:S05]  /*1a80*/  IMAD.IADD R3, R15, 0x1, R3 ;  /* 0x000000010f037824 */ /* 0x000fca00078e0203 */
[----:B------:R-:W-:Y:S02]  /*1a90*/  LOP3.LUT R9, R3, 0xffff, RZ, 0xc0, !PT ;  /* 0x0000ffff03097812 */ /* 0x000fe400078ec0ff */
[----:B------:R-:W-:Y:S02]  /*1aa0*/  MOV R3, 0x400 ;  /* 0x0000040000037802 */ /* 0x000fe40000000f00 */
[----:B------:R-:W-:Y:S01]  /*1ab0*/  IADD3 R0, PT, PT, R0, R9, RZ ;  /* 0x0000000900007210 */ /* 0x000fe20007ffe0ff */
[----:B------:R-:W-:Y:S01]  /*1ac0*/  IMAD.SHL.U32 R9, R2, 0x20, RZ ;  /* 0x0000002002097824 */ /* 0x000fe200078e00ff */
[----:B-1----:R-:W-:-:S03]  /*1ad0*/  LEA R8, R8, R3, 0x18 ;  /* 0x0000000308087211 */ /* 0x002fc600078ec0ff */
[----:B------:R-:W-:Y:S02]  /*1ae0*/  IMAD.SHL.U32 R2, R0, 0x80, RZ ;  /* 0x0000008000027824 */ /* 0x000fe400078e00ff */
[----:B------:R-:W-:Y:S01]  /*1af0*/  HFMA2 R0, -RZ, RZ, 0, 0 ;  /* 0x00000000ff007431 */ /* 0x000fe200000001ff */
[----:B------:R-:W-:Y:S02]  /*1b00*/  LOP3.LUT R9, R9, 0xffff, RZ, 0xc0, !PT ;  /* 0x0000ffff09097812 */ /* 0x000fe400078ec0ff */
[----:B------:R-:W-:Y:S01]  /*1b10*/  IADD3 R15, PT, PT, R8, 0x38800, RZ ;  /* 0x00038800080f7810 */ /* 0x000fe20007ffe0ff */
[----:B--2---:R-:W-:-:S07]  /*1b20*/  IMAD.WIDE.U32 R4, R2, 0x4, R4 ;  /* 0x0000000402047825 */ /* 0x004fce00078e0004 */
.L_x_30:
[----:B------:R-:W-:Y:S01]  /*1b30*/  LOP3.LUT R3, R13, 0x1, RZ, 0x3c, !PT ;  /* 0x000000010d037812 */ /* 0x000fe200078e3cff */
[----:B-1----:R-:W-:Y:S01]  /*1b40*/  IMAD R20, R12, 0x8, R15 ;  /* 0x000000080c147824 */ /* 0x002fe200078e020f */
[----:B------:R-:W-:Y:S05]  /*1b50*/  YIELD ;  /* 0x0000000000007946 */ /* 0x000fea0003800000 */
[----:B------:R-:W-:Y:S04]  /*1b60*/  SHF.L.U32 R3, R3, 0x1f, RZ ;  /* 0x0000001f03037819 */ /* 0x000fe800000006ff */
[----:B------:R-:W1:Y:S02]  /*1b70*/  SYNCS.PHASECHK.TRANS64.TRYWAIT P0, [R20+URZ+0x50], R3 ;  /* 0x00005003140075a7 */ /* 0x000e6400080011ff */
[----:B-1----:R-:W-:Y:S05]  /*1b80*/  @!P0 BRA `(.L_x_26) ;  /* 0x0000001400d08947 */ /* 0x002fea0003800000 */
.L_x_53:
[----:B------:R-:W-:Y:S01]  /*1b90*/  R2UR UR4, R6 ;  /* 0x00000000060472ca */ /* 0x000fe200000e0000 */
[----:B------:R-:W-:Y:S01]  /*1ba0*/  UMOV UR6, 0x0 ;  /* 0x0000000000067882 */ /* 0x000fe20000000000 */
[----:B------:R-:W-:Y:S01]  /*1bb0*/  R2UR UR5, R7 ;  /* 0x00000000070572ca */ /* 0x000fe200000e0000 */
[----:B------:R-:W-:Y:S01]  /*1bc0*/  UMOV UR7, 0x10000000 ;  /* 0x1000000000077882 */ /* 0x000fe20000000000 */
[----:B------:R-:W-:Y:S01]  /*1bd0*/  IADD3 R28, P1, PT, R16, 0x40, RZ ;  /* 0x00000040101c7810 */ /* 0x000fe20007f3e0ff */
[--C-:B------:R-:W-:Y:S01]  /*1be0*/  IMAD R21, R12, 0x4000, R8.reuse ;  /* 0x000040000c157824 */ /* 0x100fe200078e0208 */
[----:B------:R-:W-:Y:S01]  /*1bf0*/  IADD3 R26, P0, PT, R16, 0xc0, RZ ;  /* 0x000000c0101a7810 */ /* 0x000fe20007f1e0ff */
[----:B------:R-:W2:Y:S01]  /*1c00*/  LDCU.64 UR24, c[0x0][0x348] ;  /* 0x00006900ff1877ac */ /* 0x000ea20008000a00 */
[----:B------:R-:W-:Y:S01]  /*1c10*/  ISETP.NE.AND P2, PT, R12, 0x9, PT ;  /* 0x000000090c00780c */ /* 0x000fe20003f45270 */
[--C-:B------:R-:W-:Y:S01]  /*1c20*/  IMAD.X R29, RZ, RZ, R17.reuse, P1 ;  /* 0x000000ffff1d7224 */ /* 0x100fe200008e0611 */
[----:B------:R-:W-:Y:S01]  /*1c30*/  R2UR UR16, R21 ;  /* 0x00000000151072ca */ /* 0x000fe200000e0000 */
[----:B------:R-:W-:Y:S01]  /*1c40*/  IMAD.X R27, RZ, RZ, R17, P0 ;  /* 0x000000ffff1b7224 */ /* 0x000fe200000e0611 */
[----:B------:R-:W-:Y:S01]  /*1c50*/  R2UR UR18, R18 ;  /* 0x00000000121272ca */ /* 0x000fe200000e0000 */
[--C-:B------:R-:W-:Y:S01]  /*1c60*/  IMAD R19, R12, 0x1000, R8.reuse ;  /* 0x000010000c137824 */ /* 0x100fe200078e0208 */
[----:B------:R-:W-:Y:S01]  /*1c70*/  R2UR UR17, R20 ;  /* 0x00000000141172ca */ /* 0x000fe200000e0000 */
[----:B------:R-:W3:Y:S01]  /*1c80*/  LDG.E.CONSTANT R3, desc[UR4][R4.64] ;  /* 0x0000000404037981 */ /* 0x000ee2000c1e9900 */
[----:B------:R-:W-:Y:S02]  /*1c90*/  R2UR UR19, R2 ;  /* 0x00000000021372ca */ /* 0x000fe400000e0000 */
[----:B------:R-:W-:Y:S01]  /*1ca0*/  R2UR UR12, R19 ;  /* 0x00000000130c72ca */ /* 0x000fe200000e0000 */
[--C-:B------:R-:W-:Y:S01]  /*1cb0*/  IMAD R19, R12, 0x200, R8.reuse ;  /* 0x000002000c137824 */ /* 0x100fe200078e0208 */
[----:B------:R-:W-:Y:S01]  /*1cc0*/  R2UR UR30, R28 ;  /* 0x000000001c1e72ca */ /* 0x000fe200000e0000 */
[----:B------:R-:W-:Y:S01]  /*1cd0*/  VIADD R12, R12, 0x1 ;  /* 0x000000010c0c7836 */ /* 0x000fe20000000000 */
[----:B------:R-:W-:Y:S01]  /*1ce0*/  R2UR UR31, R29 ;  /* 0x000000001d1f72ca */ /* 0x000fe200000e0000 */
[----:B------:R-:W-:Y:S01]  /*1cf0*/  UIADD3 UR16, UPT, UPT, UR16, 0x4000, URZ ;  /* 0x0000400010107890 */ /* 0x000fe2000fffe0ff */
[----:B------:R-:W-:Y:S01]  /*1d00*/  R2UR UR14, R19 ;  /* 0x00000000130e72ca */ /* 0x000fe200000e0000 */
[----:B------:R-:W-:Y:S01]  /*1d10*/  UIADD3 UR18, UPT, UPT, UR18, -0x100, URZ ;  /* 0xffffff0012127890 */ /* 0x000fe2000fffe0ff */
[----:B------:R-:W-:Y:S01]  /*1d20*/  R2UR UR28, R26 ;  /* 0x000000001a1c72ca */ /* 0x000fe200000e0000 */
[----:B------:R-:W-:Y:S01]  /*1d30*/  UMOV UR13, UR17 ;  /* 0x00000011000d7c82 */ /* 0x000fe20008000000 */
[----:B------:R-:W-:Y:S01]  /*1d40*/  R2UR UR29, R27 ;  /* 0x000000001b1d72ca */ /* 0x000fe200000e0000 */
[----:B------:R-:W-:Y:S01]  /*1d50*/  UMOV UR9, UR17 ;  /* 0x0000001100097c82 */ /* 0x000fe20008000000 */
[----:B------:R-:W-:Y:S01]  /*1d60*/  R2UR UR11, R0 ;  /* 0x00000000000b72ca */ /* 0x000fe200000e0000 */
[----:B------:R-:W-:Y:S01]  /*1d70*/  UIADD3 UR12, UPT, UPT, UR12, 0x2c000, URZ ;  /* 0x0002c0000c0c7890 */ /* 0x000fe2000fffe0ff */
[----:B------:R-:W-:Y:S01]  /*1d80*/  SEL R12, R12, RZ, P2 ;  /* 0x000000ff0c0c7207 */ /* 0x000fe20001000000 */
[----:B------:R-:W-:Y:S01]  /*1d90*/  UMOV UR10, UR19 ;  /* 0x00000013000a7c82 */ /* 0x000fe20008000000 */
[----:B------:R-:W-:Y:S01]  /*1da0*/  R2UR UR22, R9 ;  /* 0x00000000091672ca */ /* 0x000fe200000e0000 */
[----:B------:R4:W-:Y:S01]  /*1db0*/  UTMALDG.2D [UR16], [UR30], desc[UR6] ;  /* 0x000006101e0075b4 */ /* 0x0009e20008009000 */
[C---:B------:R-:W-:Y:S01]  /*1dc0*/  ISETP.NE.AND P0, PT, R12.reuse, RZ, PT ;  /* 0x000000ff0c00720c */ /* 0x040fe20003f05270 */
[----:B------:R-:W-:Y:S01]  /*1dd0*/  UIADD3 UR8, UPT, UPT, UR14, 0x36000, URZ ;  /* 0x000360000e087890 */ /* 0x000fe2000fffe0ff */
[C---:B------:R-:W-:Y:S01]  /*1de0*/  IMAD R19, R12.reuse, 0x8, R15 ;  /* 0x000000080c137824 */ /* 0x040fe200078e020f */
[----:B------:R-:W-:Y:S01]  /*1df0*/  UIADD3 UR20, UPT, UPT, UR14, 0x37400, URZ ;  /* 0x000374000e147890 */ /* 0x000fe2000fffe0ff */
[----:B------:R-:W-:Y:S01]  /*1e00*/  SEL R21, RZ, 0x1, P0 ;  /* 0x00000001ff157807 */ /* 0x000fe20000000000 */
[----:B------:R-:W-:Y:S01]  /*1e10*/  UMOV UR21, UR17 ;  /* 0x0000001100157c82 */ /* 0x000fe20008000000 */
[----:B------:R-:W-:Y:S01]  /*1e20*/  UMOV UR14, UR18 ;  /* 0x00000012000e7c82 */ /* 0x000fe20008000000 */
[----:B------:R-:W-:Y:S02]  /*1e30*/  ISETP.NE.AND P0, PT, R12, 0x9, PT ;  /* 0x000000090c00780c */ /* 0x000fe40003f05270 */
[----:B------:R-:W-:Y:S01]  /*1e40*/  LOP3.LUT R21, R13, R21, RZ, 0x3c, !PT ;  /* 0x000000150d157212 */ /* 0x000fe200078e3cff */
[----:B------:R-:W-:Y:S03]  /*1e50*/  IMAD.MOV.U32 R13, RZ, RZ, 0x5280 ;  /* 0x00005280ff0d7424 */ /* 0x000fe600078e00ff */
[----:B------:R-:W-:Y:S05]  /*1e60*/  LOP3.LUT R22, R21, 0x1, RZ, 0x3c, !PT ;  /* 0x0000000115167812 */ /* 0x000fea00078e3cff */
[----:B------:R-:W-:Y:S01]  /*1e70*/  IMAD.U32 R22, R22, -0x80000000, RZ ;  /* 0x8000000016167824 */ /* 0x000fe200078e00ff */
[C---:B---3--:R-:W-:Y:S01]  /*1e80*/  ISETP.GT.AND P1, PT, R3.reuse, RZ, PT ;  /* 0x000000ff0300720c */ /* 0x048fe20003f24270 */
[----:B--2---:R-:W-:Y:S01]  /*1e90*/  UIADD3 UR26, UP2, UPT, UR24, 0x140, URZ ;  /* 0x00000140181a7890 */ /* 0x004fe2000ff5e0ff */
[C---:B------:R-:W-:Y:S01]  /*1ea0*/  R2UR UR4, R3.reuse ;  /* 0x00000000030472ca */ /* 0x040fe200000e0000 */
[----:B------:R-:W-:Y:S01]  /*1eb0*/  IMAD.SHL.U32 R3, R3, 0x1000, RZ ;  /* 0x0000100003037824 */ /* 0x000fe200078e00ff */
[----:B------:R-:W-:Y:S02]  /*1ec0*/  UIADD3 UR24, UP1, UPT, UR24, 0x1c0, URZ ;  /* 0x000001c018187890 */ /* 0x000fe4000ff3e0ff */
[----:B------:R-:W-:Y:S02]  /*1ed0*/  UIADD3.X UR27, UPT, UPT, URZ, UR25, URZ, UP2, !UPT ;  /* 0x00000019ff1b7290 */ /* 0x000fe400097fe4ff */
[----:B------:R-:W-:Y:S01]  /*1ee0*/  SEL R3, R3, RZ, P1 ;  /* 0x000000ff03037207 */ /* 0x000fe20000800000 */
[----:B------:R-:W-:Y:S04]  /*1ef0*/  UIADD3.X UR25, UPT, UPT, URZ, UR25, URZ, UP1, !UPT ;  /* 0x00000019ff197290 */ /* 0x000fe80008ffe4ff */
[----:B------:R-:W-:Y:S02]  /*1f00*/  IMAD.IADD R3, R9, 0x1, R3 ;  /* 0x0000000109037824 */ /* 0x000fe400078e0203 */
[----:B------:R-:W-:Y:S03]  /*1f10*/  UISETP.LT.AND UP0, UPT, URZ, UR4, UPT ;  /* 0x00000004ff00728c */ /* 0x000fe6000bf01270 */
[----:B------:R-:W-:Y:S01]  /*1f20*/  R2UR UR15, R3 ;  /* 0x00000000030f72ca */ /* 0x000fe200000e0000 */
[----:B------:R-:W-:Y:S04]  /*1f30*/  USEL UR4, URZ, UR4, !UP0 ;  /* 0x00000004ff047287 */ /* 0x000fe8000c000000 */
[----:B------:R-:W-:Y:S08]  /*1f40*/  UIMAD UR23, UR4, 0xe, UR11 ;  /* 0x0000000e041778a4 */ /* 0x000ff0000f8e020b */
[----:B------:R4:W-:Y:S01]  /*1f50*/  UTMALDG.2D [UR12], [UR28], desc[UR6] ;  /* 0x0000060c1c0075b4 */ /* 0x0009e20008009000 */
[----:B------:R4:W-:Y:S01]  /*1f60*/  UTMALDG.2D [UR8], [UR26], desc[UR6] ;  /* 0x000006081a0075b4 */ /* 0x0009e20008009000 */
[----:B------:R4:W-:Y:S01]  /*1f70*/  UTMALDG.2D [UR20], [UR24], desc[UR6] ;  /* 0x00000614180075b4 */ /* 0x0009e20008009000 */
[----:B------:R2:W-:Y:S01]  /*1f80*/  SYNCS.ARRIVE.TRANS64 RZ, [R20+URZ], R13 ;  /* 0x0000000d14ff79a7 */ /* 0x0005e200080000ff */
[----:B------:R-:W3:Y:S01]  /*1f90*/  SYNCS.PHASECHK.TRANS64.TRYWAIT P1, [R19+URZ+0x50], R22 ;  /* 0x00005016130075a7 */ /* 0x000ee200080211ff */
[C---:B--2---:R-:W-:Y:S02]  /*1fa0*/  VIADD R13, R12.reuse, 0x1 ;  /* 0x000000010c0d7836 */ /* 0x044fe40000000000 */
[----:B-1----:R-:W-:Y:S03]  /*1fb0*/  IMAD R20, R12, 0x4000, R8 ;  /* 0x000040000c147824 */ /* 0x002fe600078e0208 */
[----:B------:R-:W-:Y:S01]  /*1fc0*/  SEL R13, R13, RZ, P0 ;  /* 0x000000ff0d0d7207 */ /* 0x000fe20000000000 */
[----:B---34-:R-:W-:Y:S06]  /*1fd0*/  @!P1 BRA `(.L_x_27) ;  /* 0x0000001000d89947 */ /* 0x018fec0003800000 */
.L_x_55:
[----:B------:R-:W-:Y:S01]  /*1fe0*/  R2UR UR8, R20 ;  /* 0x00000000140872ca */ /* 0x000fe200000e0000 */
[--C-:B------:R-:W-:Y:S01]  /*1ff0*/  IMAD R12, R12, 0x1000, R8.reuse ;  /* 0x000010000c0c7824 */ /* 0x100fe200078e0208 */
[----:B------:R-:W-:Y:S01]  /*2000*/  R2UR UR10, R18 ;  /* 0x00000000120a72ca */ /* 0x000fe200000e0000 */
[----:B------:R-:W-:Y:S01]  /*2010*/  UMOV UR14, 0x0 ;  /* 0x00000000000e7882 */ /* 0x000fe20000000000 */
[----:B------:R-:W-:Y:S01]  /*2020*/  R2UR UR9, R19 ;  /* 0x00000000130972ca */ /* 0x000fe200000e0000 */
[----:B------:R-:W-:Y:S01]  /*2030*/  UMOV UR15, 0x10000000 ;  /* 0x10000000000f7882 */ /* 0x000fe20000000000 */
[----:B------:R-:W-:Y:S01]  /*2040*/  R2UR UR4, R12 ;  /* 0x000000000c0472ca */ /* 0x000fe200000e0000 */
[----:B-1----:R-:W-:Y:S01]  /*2050*/  IMAD.MOV.U32 R23, RZ, RZ, 0x5000 ;  /* 0x00005000ff177424 */ /* 0x002fe200078e00ff */
[----:B------:R-:W-:Y:S01]  /*2060*/  R2UR UR16, R28 ;  /* 0x000000001c1072ca */ /* 0x000fe200000e0000 */
[----:B------:R-:W-:Y:S01]  /*2070*/  IMAD R12, R13, 0x8, R15 ;  /* 0x000000080d0c7824 */ /* 0x000fe200078e020f */
[----:B------:R-:W-:Y:S02]  /*2080*/  R2UR UR17, R29 ;  /* 0x000000001d1172ca */ /* 0x000fe400000e0000 */
[----:B------:R-:W-:Y:S01]  /*2090*/  R2UR UR11, R2 ;  /* 0x00000000020b72ca */ /* 0x000fe200000e0000 */
[----:B------:R-:W-:Y:S01]  /*20a0*/  UIADD3 UR8, UPT, UPT, UR8, 0x4000, URZ ;  /* 0x0000400008087890 */ /* 0x000fe2000fffe0ff */
[----:B------:R-:W-:Y:S01]  /*20b0*/  R2UR UR12, R26 ;  /* 0x000000001a0c72ca */ /* 0x000fe200000e0000 */
[----:B------:R-:W-:Y:S01]  /*20c0*/  UIADD3 UR10, UPT, UPT, UR10, -0x80, URZ ;  /* 0xffffff800a0a7890 */ /* 0x000fe2000fffe0ff */
[----:B------:R-:W-:Y:S01]  /*20d0*/  R2UR UR13, R27 ;  /* 0x000000001b0d72ca */ /* 0x000fe200000e0000 */
[----:B------:R-:W-:Y:S01]  /*20e0*/  UMOV UR5, UR9 ;  /* 0x0000000900057c82 */ /* 0x000fe20008000000 */
[----:B------:R-:W-:Y:S01]  /*20f0*/  R2UR UR7, R3 ;  /* 0x00000000030772ca */ /* 0x000fe200000e0000 */
[----:B------:R-:W-:Y:S01]  /*2100*/  UIADD3 UR4, UPT, UPT, UR4, 0x2c000, URZ ;  /* 0x0002c00004047890 */ /* 0x000fe2000fffe0ff */
[C---:B------:R-:W-:Y:S02]  /*2110*/  ISETP.NE.AND P0, PT, R13.reuse, RZ, PT ;  /* 0x000000ff0d00720c */ /* 0x040fe40003f05270 */
[----:B------:R-:W-:Y:S02]  /*2120*/  UMOV UR6, UR10 ;  /* 0x0000000a00067c82 */ /* 0x000fe40008000000 */
[----:B------:R-:W-:Y:S01]  /*2130*/  SEL R20, RZ, 0x1, P0 ;  /* 0x00000001ff147807 */ /* 0x000fe20000000000 */
[----:B------:R1:W-:Y:S01]  /*2140*/  UTMALDG.2D [UR8], [UR16], desc[UR14] ;  /* 0x00000e08100075b4 */ /* 0x0003e20008009000 */
[----:B------:R-:W-:Y:S02]  /*2150*/  ISETP.NE.AND P0, PT, R13, 0x9, PT ;  /* 0x000000090d00780c */ /* 0x000fe40003f05270 */
[----:B------:R-:W-:Y:S01]  /*2160*/  LOP3.LUT R20, R21, R20, RZ, 0x3c, !PT ;  /* 0x0000001415147212 */ /* 0x000fe200078e3cff */
[----:B------:R-:W-:Y:S03]  /*2170*/  VIADD R21, R13, 0x1 ;  /* 0x000000010d157836 */ /* 0x000fe60000000000 */
[----:B------:R-:W-:Y:S01]  /*2180*/  LOP3.LUT R22, R20, 0x1, RZ, 0x3c, !PT ;  /* 0x0000000114167812 */ /* 0x000fe200078e3cff */
[----:B------:R1:W-:Y:S01]  /*2190*/  UTMALDG.2D [UR4], [UR12], desc[UR14] ;  /* 0x00000e040c0075b4 */ /* 0x0003e20008009000 */
[----:B------:R2:W-:Y:S01]  /*21a0*/  SYNCS.ARRIVE.TRANS64 RZ, [R19+URZ], R23 ;  /* 0x0000001713ff79a7 */ /* 0x0005e200080000ff */
[----:B------:R-:W-:Y:S02]  /*21b0*/  SEL R21, R21, RZ, P0 ;  /* 0x000000ff15157207 */ /* 0x000fe40000000000 */
[----:B------:R-:W-:Y:S02]  /*21c0*/  IMAD.U32 R22, R22, -0x80000000, RZ ;  /* 0x8000000016167824 */ /* 0x000fe400078e00ff */
[----:B------:R-:W-:Y:S02]  /*21d0*/  ISETP.NE.AND P0, PT, R21, RZ, PT ;  /* 0x000000ff1500720c */ /* 0x000fe40003f05270 */
[----:B------:R-:W3:Y:S01]  /*21e0*/  SYNCS.PHASECHK.TRANS64.TRYWAIT P1, [R12+URZ+0x50], R22 ;  /* 0x000050160c0075a7 */ /* 0x000ee200080211ff */
[C-C-:B--2---:R-:W-:Y:S02]  /*21f0*/  IMAD R19, R13.reuse, 0x4000, R8.reuse ;  /* 0x000040000d137824 */ /* 0x144fe400078e0208 */
[----:B------:R-:W-:Y:S01]  /*2200*/  IMAD R13, R13, 0x1000, R8 ;  /* 0x000010000d0d7824 */ /* 0x000fe200078e0208 */
[----:B-1-3--:R-:W-:Y:S07]  /*2210*/  @!P1 BRA `(.L_x_28) ;  /* 0x0000001000609947 */ /* 0x00afee0003800000 */
.L_x_57:
[----:B------:R-:W-:Y:S01]  /*2220*/  R2UR UR8, R19 ;  /* 0x00000000130872ca */ /* 0x000fe200000e0000 */
[----:B------:R-:W-:Y:S01]  /*2230*/  UMOV UR14, 0x0 ;  /* 0x00000000000e7882 */ /* 0x000fe20000000000 */
[----:B------:R-:W-:Y:S01]  /*2240*/  R2UR UR4, R13 ;  /* 0x000000000d0472ca */ /* 0x000fe200000e0000 */
[----:B------:R-:W-:Y:S01]  /*2250*/  UMOV UR15, 0x10000000 ;  /* 0x10000000000f7882 */ /* 0x000fe20000000000 */
[----:B------:R-:W-:Y:S01]  /*2260*/  R2UR UR9, R12 ;  /* 0x000000000c0972ca */ /* 0x000fe200000e0000 */
[C---:B------:R-:W-:Y:S01]  /*2270*/  VIADD R22, R18.reuse, 0x80 ;  /* 0x0000008012167836 */ /* 0x040fe20000000000 */
[----:B------:R-:W-:Y:S02]  /*2280*/  R2UR UR10, R18 ;  /* 0x00000000120a72ca */ /* 0x000fe400000e0000 */
[----:B------:R-:W-:Y:S02]  /*2290*/  R2UR UR16, R28 ;  /* 0x000000001c1072ca */ /* 0x000fe400000e0000 */
[----:B------:R-:W-:Y:S02]  /*22a0*/  R2UR UR17, R29 ;  /* 0x000000001d1172ca */ /* 0x000fe400000e0000 */
[----:B------:R-:W-:Y:S01]  /*22b0*/  R2UR UR11, R2 ;  /* 0x00000000020b72ca */ /* 0x000fe200000e0000 */
[----:B------:R-:W-:Y:S01]  /*22c0*/  UIADD3 UR8, UPT, UPT, UR8, 0x4000, URZ ;  /* 0x0000400008087890 */ /* 0x000fe2000fffe0ff */
[----:B------:R-:W-:Y:S01]  /*22d0*/  R2UR UR12, R26 ;  /* 0x000000001a0c72ca */ /* 0x000fe200000e0000 */
[----:B------:R-:W-:Y:S01]  /*22e0*/  UIADD3 UR4, UPT, UPT, UR4, 0x2c000, URZ ;  /* 0x0002c00004047890 */ /* 0x000fe2000fffe0ff */
[----:B------:R-:W-:Y:S01]  /*22f0*/  R2UR UR13, R27 ;  /* 0x000000001b0d72ca */ /* 0x000fe200000e0000 */
[----:B------:R-:W-:Y:S01]  /*2300*/  UMOV UR5, UR9 ;  /* 0x0000000900057c82 */ /* 0x000fe20008000000 */
[----:B------:R-:W-:Y:S01]  /*2310*/  R2UR UR7, R3 ;  /* 0x00000000030772ca */ /* 0x000fe200000e0000 */
[----:B------:R-:W-:Y:S01]  /*2320*/  UMOV UR6, UR10 ;  /* 0x0000000a00067c82 */ /* 0x000fe20008000000 */
[----:B------:R-:W-:Y:S04]  /*2330*/  SEL R19, RZ, 0x1, P0 ;  /* 0x00000001ff137807 */ /* 0x000fe80000000000 */
[----:B------:R-:W-:Y:S01]  /*2340*/  LOP3.LUT R13, R20, R19, RZ, 0x3c, !PT ;  /* 0x00000013140d7212 */ /* 0x000fe200078e3cff */
[----:B------:R2:W-:Y:S01]  /*2350*/  UTMALDG.2D [UR8], [UR16], desc[UR14] ;  /* 0x00000e08100075b4 */ /* 0x0005e20008009000 */
[----:B------:R-:W-:Y:S02]  /*2360*/  IMAD R20, R21, 0x8, R15 ;  /* 0x0000000815147824 */ /* 0x000fe400078e020f */
[----:B------:R-:W-:Y:S03]  /*2370*/  LOP3.LUT R19, R13, 0x1, RZ, 0x3c, !PT ;  /* 0x000000010d137812 */ /* 0x000fe600078e3cff */
[----:B------:R2:W-:Y:S01]  /*2380*/  UTMALDG.2D [UR4], [UR12], desc[UR14] ;  /* 0x00000e040c0075b4 */ /* 0x0005e20008009000 */
[----:B------:R2:W-:Y:S01]  /*2390*/  SYNCS.ARRIVE.TRANS64 RZ, [R12+URZ], R23 ;  /* 0x000000170cff79a7 */ /* 0x0005e200080000ff */
[----:B------:R-:W-:Y:S04]  /*23a0*/  IMAD.U32 R19, R19, -0x80000000, RZ ;  /* 0x8000000013137824 */ /* 0x000fe800078e00ff */
[----:B------:R-:W3:Y:S02]  /*23b0*/  SYNCS.PHASECHK.TRANS64.TRYWAIT P0, [R20+URZ+0x50], R19 ;  /* 0x00005013140075a7 */ /* 0x000ee400080011ff */
[----:B--23--:R-:W-:Y:S05]  /*23c0*/  @!P0 BRA `(.L_x_29) ;  /* 0x0000001000108947 */ /* 0x00cfea0003800000 */
.L_x_59:
[----:B------:R-:W-:Y:S01]  /*23d0*/  R2UR UR16, R28 ;  /* 0x000000001c1072ca */ /* 0x000fe200000e0000 */
[--C-:B------:R-:W-:Y:S01]  /*23e0*/  IMAD R19, R21, 0x4000, R8.reuse ;  /* 0x0000400015137824 */ /* 0x100fe200078e0208 */
[----:B------:R-:W-:Y:S01]  /*23f0*/  R2UR UR17, R29 ;  /* 0x000000001d1172ca */ /* 0x000fe200000e0000 */
[----:B------:R-:W-:Y:S01]  /*2400*/  UMOV UR14, 0x0 ;  /* 0x00000000000e7882 */ /* 0x000fe20000000000 */
[----:B------:R-:W-:Y:S01]  /*2410*/  R2UR UR10, R22 ;  /* 0x00000000160a72ca */ /* 0x000fe200000e0000 */
[----:B------:R-:W-:Y:S01]  /*2420*/  UMOV UR15, 0x10000000 ;  /* 0x10000000000f7882 */ /* 0x000fe20000000000 */
[----:B------:R-:W-:Y:S01]  /*2430*/  R2UR UR8, R19 ;  /* 0x00000000130872ca */ /* 0x000fe200000e0000 */
[C---:B-1----:R-:W-:Y:S01]  /*2440*/  IMAD R12, R21.reuse, 0x1000, R8 ;  /* 0x00001000150c7824 */ /* 0x042fe200078e0208 */
[----:B------:R-:W-:Y:S01]  /*2450*/  R2UR UR9, R20 ;  /* 0x00000000140972ca */ /* 0x000fe200000e0000 */
[----:B------:R-:W-:Y:S01]  /*2460*/  VIADD R18, R18, 0x200 ;  /* 0x0000020012127836 */ /* 0x000fe20000000000 */
[----:B------:R-:W-:Y:S01]  /*2470*/  R2UR UR11, R2 ;  /* 0x00000000020b72ca */ /* 0x000fe200000e0000 */
[----:B------:R-:W-:Y:S01]  /*2480*/  VIADD R0, R0, 0x1 ;  /* 0x0000000100007836 */ /* 0x000fe20000000000 */
[----:B------:R-:W-:Y:S01]  /*2490*/  R2UR UR4, R12 ;  /* 0x000000000c0472ca */ /* 0x000fe200000e0000 */
[----:B------:R-:W-:Y:S01]  /*24a0*/  VIADD R12, R21, 0x1 ;  /* 0x00000001150c7836 */ /* 0x000fe20000000000 */
[----:B------:R-:W-:Y:S02]  /*24b0*/  R2UR UR12, R26 ;  /* 0x000000001a0c72ca */ /* 0x000fe400000e0000 */
[----:B------:R-:W-:Y:S01]  /*24c0*/  R2UR UR13, R27 ;  /* 0x000000001b0d72ca */ /* 0x000fe200000e0000 */
[----:B------:R-:W-:Y:S01]  /*24d0*/  UMOV UR6, UR10 ;  /* 0x0000000a00067c82 */ /* 0x000fe20008000000 */
[----:B------:R-:W-:Y:S01]  /*24e0*/  R2UR UR7, R3 ;  /* 0x00000000030772ca */ /* 0x000fe200000e0000 */
[----:B------:R-:W-:Y:S01]  /*24f0*/  UIADD3 UR8, UPT, UPT, UR8, 0x4000, URZ ;  /* 0x0000400008087890 */ /* 0x000fe2000fffe0ff */
[----:B------:R-:W-:Y:S01]  /*2500*/  ISETP.NE.AND P0, PT, R21, 0x9, PT ;  /* 0x000000091500780c */ /* 0x000fe20003f05270 */
[----:B------:R-:W-:Y:S03]  /*2510*/  UMOV UR5, UR9 ;  /* 0x0000000900057c82 */ /* 0x000fe60008000000 */
[----:B------:R-:W-:Y:S01]  /*2520*/  SEL R12, R12, RZ, P0 ;  /* 0x000000ff0c0c7207 */ /* 0x000fe20000000000 */
[----:B------:R-:W-:Y:S01]  /*2530*/  UIADD3 UR4, UPT, UPT, UR4, 0x2c000, URZ ;  /* 0x0002c00004047890 */ /* 0x000fe2000fffe0ff */
[----:B------:R-:W-:Y:S02]  /*2540*/  ISETP.NE.AND P0, PT, R18, 0x1d00, PT ;  /* 0x00001d001200780c */ /* 0x000fe40003f05270 */
[----:B------:R1:W-:Y:S01]  /*2550*/  UTMALDG.2D [UR8], [UR16], desc[UR14] ;  /* 0x00000e08100075b4 */ /* 0x0003e20008009000 */
[----:B------:R-:W-:Y:S04]  /*2560*/  ISETP.NE.AND P1, PT, R12, RZ, PT ;  /* 0x000000ff0c00720c */ /* 0x000fe80003f25270 */
[----:B------:R-:W-:Y:S01]  /*2570*/  SEL R3, RZ, 0x1, P1 ;  /* 0x00000001ff037807 */ /* 0x000fe20000800000 */
[----:B------:R1:W-:Y:S01]  /*2580*/  UTMALDG.2D [UR4], [UR12], desc[UR14] ;  /* 0x00000e040c0075b4 */ /* 0x0003e20008009000 */
[----:B------:R1:W-:Y:S02]  /*2590*/  SYNCS.ARRIVE.TRANS64 RZ, [R20+URZ], R23 ;  /* 0x0000001714ff79a7 */ /* 0x0003e400080000ff */
[----:B------:R-:W-:Y:S02]  /*25a0*/  LOP3.LUT R13, R13, R3, RZ, 0x3c, !PT ;  /* 0x000000030d0d7212 */ /* 0x000fe400078e3cff */
[----:B------:R-:W-:Y:S05]  /*25b0*/  @P0 BRA `(.L_x_30) ;  /* 0xfffffff4005c0947 */ /* 0x000fea000383ffff */
[----:B------:R-:W-:-:S13]  /*25c0*/  ISETP.NE.AND P0, PT, R14, R10, PT ;  /* 0x0000000a0e00720c */ /* 0x000fda0003f05270 */
[----:B-1----:R-:W-:Y:S05]  /*25d0*/  @!P0 EXIT ;  /* 0x000000000000894d */ /* 0x002fea0003800000 */
[----:B------:R-:W-:-:S04]  /*25e0*/  IADD3 R14, PT, PT, R14, 0x1, RZ ;  /* 0x000000010e0e7810 */ /* 0x000fc80007ffe0ff */
[----:B------:R-:W-:Y:S01]  /*25f0*/  LEA R2, R14, R11, 0x7 ;  /* 0x0000000b0e027211 */ /* 0x000fe200078e38ff */
[----:B------:R-:W-:Y:S06]  /*2600*/  BRA `(.L_x_31) ;  /* 0xfffffff000d87947 */ /* 0x000fec000383ffff */
.L_x_13:
[----:B-1----:R-:W-:-:S04]  /*2610*/  LOP3.LUT R0, R26, 0xfffffffc, RZ, 0xc0, !PT ;  /* 0xfffffffc1a007812 */ /* 0x002fc800078ec0ff */
[----:B------:R-:W-:-:S13]  /*2620*/  ISETP.NE.AND P0, PT, R0, 0x4, PT ;  /* 0x000000040000780c */ /* 0x000fda0003f05270 */
[----:B--2---:R-:W-:Y:S05]  /*2630*/  @P0 EXIT ;  /* 0x000000000000094d */ /* 0x004fea0003800000 */
[----:B------:R-:W1:Y:S01]  /*2640*/  S2R R0, SR_CgaCtaId ;  /* 0x0000000000007919 */ /* 0x000e620000008800 */
[----:B------:R-:W-:-:S04]  /*2650*/  MOV R3, 0x400 ;  /* 0x0000040000037802 */ /* 0x000fc80000000f00 */
[----:B-1----:R-:W-:-:S05]  /*2660*/  LEA R0, R0, R3, 0x18 ;  /* 0x0000000300007211 */ /* 0x002fca00078ec0ff */
[----:B------:R-:W1:Y:S02]  /*2670*/  LDS R3, [R0+0x38910] ;  /* 0x0389100000037984 */ /* 0x000e640000000800 */
[----:B-1----:R-:W-:-:S13]  /*2680*/  ISETP.NE.AND P0, PT, R3, RZ, PT ;  /* 0x000000ff0300720c */ /* 0x002fda0003f05270 */
[----:B------:R-:W-:Y:S05]  /*2690*/  @!P0 BRA `(.L_x_32) ;  /* 0x0000000000048947 */ /* 0x000fea0003800000 */
[----:B------:R-:W-:Y:S05]  /*26a0*/  BPT.TRAP 0x1 ;  /* 0x000000040000795c */ /* 0x000fea0000300000 */
.L_x_32:
[----:B------:R-:W1:Y:S01]  /*26b0*/  S2UR UR4, SR_CTAID.X ;  /* 0x00000000000479c3 */ /* 0x000e620000002500 */
[----:B------:R-:W-:Y:S02]  /*26c0*/  IADD3 R26, PT, PT, R26, -0x4, RZ ;  /* 0xfffffffc1a1a7810 */ /* 0x000fe40007ffe0ff */
[----:B-1----:R-:W-:-:S13]  /*26d0*/  ISETP.LE.U32.AND P0, PT, R2, UR4, PT ;  /* 0x0000000402007c0c */ /* 0x002fda000bf03070 */
[----:B------:R-:W-:Y:S05]  /*26e0*/  @P0 BRA `(.L_x_33) ;  /* 0x0000000400e80947 */ /* 0x000fea0003800000 */
[----:B------:R-:W-:Y:S02]  /*26f0*/  IMAD.U32 R35, RZ, RZ, UR4 ;  /* 0x00000004ff237e24 */ /* 0x000fe4000f8e00ff */
[----:B------:R-:W-:Y:S02]  /*2700*/  IMAD.SHL.U32 R23, R23, 0x4, RZ ;  /* 0x0000000417177824 */ /* 0x000fe400078e00ff */
[----:B------:R-:W-:Y:S01]  /*2710*/  IMAD.MOV.U32 R27, RZ, RZ, RZ ;  /* 0x000000ffff1b7224 */ /* 0x000fe200078e00ff */
[----:B------:R-:W-:Y:S01]  /*2720*/  LOP3.LUT R28, RZ, R35, RZ, 0x33, !PT ;  /* 0x00000023ff1c7212 */ /* 0x000fe200078e33ff */
[C---:B------:R-:W-:Y:S01]  /*2730*/  VIADD R32, R23.reuse, 0x1 ;  /* 0x0000000117207836 */ /* 0x040fe20000000000 */
[----:B------:R-:W-:Y:S01]  /*2740*/  SHF.R.U32.HI R34, RZ, 0x3, R23 ;  /* 0x00000003ff227819 */ /* 0x000fe20000011617 */
[----:B------:R-:W-:Y:S01]  /*2750*/  VIADD R31, R23, 0x2 ;  /* 0x00000002171f7836 */ /* 0x000fe20000000000 */
[----:B------:R-:W-:Y:S01]  /*2760*/  PRMT R29, R35, 0x7610, R29 ;  /* 0x00007610231d7816 */ /* 0x000fe2000000001d */
[----:B------:R-:W-:Y:S01]  /*2770*/  IMAD.IADD R28, R2, 0x1, R28 ;  /* 0x00000001021c7824 */ /* 0x000fe200078e021c */
[----:B------:R-:W-:Y:S01]  /*2780*/  LOP3.LUT R30, R34, 0x3, RZ, 0xc0, !PT ;  /* 0x00000003221e7812 */ /* 0x000fe200078ec0ff */
[----:B------:R-:W-:-:S02]  /*2790*/  VIADD R2, R23, 0x3 ;  /* 0x0000000317027836 */ /* 0x000fc40000000000 */
[----:B------:R-:W-:Y:S01]  /*27a0*/  IMAD.MOV.U32 R25, RZ, RZ, -0x1 ;  /* 0xffffffffff197424 */ /* 0x000fe200078e00ff */
[----:B------:R-:W-:Y:S02]  /*27b0*/  SHF.R.U32.HI R28, RZ, 0x7, R28 ;  /* 0x00000007ff1c7819 */ /* 0x000fe4000001161c */
[C---:B------:R-:W-:Y:S02]  /*27c0*/  LOP3.LUT R32, R30.reuse, 0x5, R32, 0x78, !PT ;  /* 0x000000051e207812 */ /* 0x040fe400078e7820 */
[C---:B------:R-:W-:Y:S01]  /*27d0*/  LOP3.LUT R31, R30.reuse, 0x6, R31, 0x78, !PT ;  /* 0x000000061e1f7812 */ /* 0x040fe200078e781f */
[----:B------:R-:W-:Y:S01]  /*27e0*/  IMAD.MOV R28, RZ, RZ, -R28 ;  /* 0x000000ffff1c7224 */ /* 0x000fe200078e0a1c */
[C---:B------:R-:W-:Y:S02]  /*27f0*/  LOP3.LUT R33, R30.reuse, 0x4, R23, 0xf8, !PT ;  /* 0x000000041e217812 */ /* 0x040fe400078ef817 */
[----:B------:R-:W-:-:S07]  /*2800*/  LOP3.LUT R30, R30, 0x7, R2, 0x78, !PT ;  /* 0x000000071e1e7812 */ /* 0x000fce00078e7802 */
.L_x_38:
[----:B------:R-:W-:Y:S01]  /*2810*/  VIADD R25, R25, 0x1 ;  /* 0x0000000119197836 */ /* 0x000fe20000000000 */
[----:B------:R-:W-:Y:S05]  /*2820*/  YIELD ;  /* 0x0000000000007946 */ /* 0x000fea0003800000 */
[----:B-1----:R-:W-:Y:S01]  /*2830*/  IMAD.SHL.U32 R3, R25, 0x8, RZ ;  /* 0x0000000819037824 */ /* 0x002fe200078e00ff */
[----:B------:R-:W-:Y:S02]  /*2840*/  SHF.R.U32.HI R2, RZ, 0x1, R25 ;  /* 0x00000001ff027819 */ /* 0x000fe40000011619 */
[----:B------:R-:W-:Y:S02]  /*2850*/  ISETP.NE.AND P1, PT, R26, RZ, PT ;  /* 0x000000ff1a00720c */ /* 0x000fe40003f25270 */
[----:B------:R-:W-:-:S02]  /*2860*/  LOP3.LUT R3, R3, 0x8, RZ, 0xc0, !PT ;  /* 0x0000000803037812 */ /* 0x000fc400078ec0ff */
[----:B------:R-:W-:-:S03]  /*2870*/  LOP3.LUT R2, R2, 0x1, RZ, 0xc0, !PT ;  /* 0x0000000102027812 */ /* 0x000fc600078ec0ff */
[----:B------:R-:W-:Y:S02]  /*2880*/  IMAD.IADD R3, R0, 0x1, R3 ;  /* 0x0000000100037824 */ /* 0x000fe400078e0203 */
[----:B------:R-:W-:-:S04]  /*2890*/  IMAD.U32 R2, R2, -0x80000000, RZ ;  /* 0x8000000002027824 */ /* 0x000fc800078e00ff */
[----:B------:R-:W1:Y:S02]  /*28a0*/  SYNCS.PHASECHK.TRANS64.TRYWAIT P0, [R3+URZ+0x388f0], R2 ;  /* 0x0388f002030075a7 */ /* 0x000e6400080011ff */
[----:B-1----:R-:W-:Y:S05]  /*28b0*/  @!P0 BRA `(.L_x_34) ;  /* 0x0000000800f08947 */ /* 0x002fea0003800000 */
.L_x_61:
[----:B------:R-:W-:Y:S01]  /*28c0*/  NOP ;  /* 0x0000000000007918 */ /* 0x000fe20000000000 */
[----:B------:R-:W-:Y:S05]  /*28d0*/  @P1 BRA `(.L_x_35) ;  /* 0x0000000000041947 */ /* 0x000fea0003800000 */
[----:B------:R-:W-:-:S04]  /*28e0*/  DEPBAR.LE SB0, 0x1 ;  /* 0x000080400000791a */ /* 0x000fc80000000000 */
.L_x_35:
[----:B------:R-:W-:Y:S05]  /*28f0*/  WARPSYNC.ALL ;  /* 0x0000000000007948 */ /* 0x000fea0003800000 */
[----:B------:R-:W-:Y:S01]  /*2900*/  NOP ;  /* 0x0000000000007918 */ /* 0x000fe20000000000 */
[----:B------:R-:W-:Y:S01]  /*2910*/  R2UR UR4, R25 ;  /* 0x00000000190472ca */ /* 0x000fe200000e0000 */
[----:B------:R-:W-:Y:S01]  /*2920*/  BAR.SYNC.DEFER_BLOCKING 0x8, 0x80 ;  /* 0x0202000000007b1d */ /* 0x000fe20000010000 */
[----:B------:R-:W-:Y:S02]  /*2930*/  IMAD.SHL.U32 R2, R27, 0x2000, RZ ;  /* 0x000020001b027824 */ /* 0x000fe400078e00ff */
[----:B-1----:R-:W-:-:S02]  /*2940*/  VIADD R3, R3, 0x38900 ;  /* 0x0003890003037836 */ /* 0x002fc40000000000 */
[----:B------:R-:W-:Y:S02]  /*2950*/  IMAD R36, R26, 0x800, R2 ;  /* 0x000008001a247824 */ /* 0x000fe400078e0202 */
[----:B------:R-:W-:Y:S01]  /*2960*/  VIADD R28, R28, 0x1 ;  /* 0x000000011c1c7836 */ /* 0x000fe20000000000 */
[----:B------:R-:W-:Y:S01]  /*2970*/  PRMT R3, RZ, 0x654, R3 ;  /* 0x00000654ff037816 */ /* 0x000fe20000000003 */
[----:B------:R-:W-:-:S03]  /*2980*/  IMAD R36, R34, 0x80, R36 ;  /* 0x0000008022247824 */ /* 0x000fc600078e0224 */
[----:B------:R-:W-:Y:S01]  /*2990*/  USHF.L.U32 UR4, UR4, 0x5, URZ ;  /* 0x0000000504047899 */ /* 0x000fe200080006ff */
[----:B------:R-:W-:-:S03]  /*29a0*/  ISETP.NE.AND P0, PT, R28, 0x1, PT ;  /* 0x000000011c00780c */ /* 0x000fc60003f05270 */
[----:B------:R-:W-:-:S09]  /*29b0*/  ULOP3.LUT UR4, UR4, 0x20, URZ, 0xe2, !UPT ;  /* 0x0000002004047892 */ /* 0x000fd2000f8ee2ff */
[----:B------:R-:W1:Y:S01]  /*29c0*/  LDTM.x8 R12, tmem[UR4] ;  /* 0x00000004000c79ee */ /* 0x000e6200081c0000 */
[----:B------:R-:W-:Y:S01]  /*29d0*/  NOP ;  /* 0x0000000000007918 */ /* 0x000fe20000000000 */
[----:B-1----:R-:W1:Y:S01]  /*29e0*/  LDTM.x8 R4, tmem[UR4+0x8] ;  /* 0x00000804000479ee */ /* 0x002e6200081c0000 */
[----:B------:R-:W-:Y:S02]  /*29f0*/  F2FP.BF16.F32.PACK_AB R12, R13, R12 ;  /* 0x0000000c0d0c723e */ /* 0x000fe400000010ff */
[----:B------:R-:W-:Y:S02]  /*2a00*/  F2FP.BF16.F32.PACK_AB R13, R15, R14 ;  /* 0x0000000e0f0d723e */ /* 0x000fe400000010ff */
[----:B------:R-:W-:Y:S01]  /*2a10*/  F2FP.BF16.F32.PACK_AB R14, R17, R16 ;  /* 0x00000010110e723e */ /* 0x000fe200000010ff */
[--C-:B------:R-:W-:Y:S01]  /*2a20*/  IMAD R16, R33, 0x10, R36.reuse ;  /* 0x0000001021107824 */ /* 0x100fe200078e0224 */
[----:B------:R-:W-:Y:S01]  /*2a30*/  F2FP.BF16.F32.PACK_AB R15, R19, R18 ;  /* 0x00000012130f723e */ /* 0x000fe200000010ff */
[----:B------:R-:W-:Y:S01]  /*2a40*/  IMAD R17, R32, 0x10, R36 ;  /* 0x0000001020117824 */ /* 0x000fe200078e0224 */
[----:B-1----:R-:W-:Y:S01]  /*2a50*/  F2FP.BF16.F32.PACK_AB R4, R5, R4 ;  /* 0x000000040504723e */ /* 0x002fe200000010ff */
[----:B------:R-:W-:Y:S01]  /*2a60*/  IMAD.IADD R16, R0, 0x1, R16 ;  /* 0x0000000100107824 */ /* 0x000fe200078e0210 */
[----:B------:R-:W-:-:S02]  /*2a70*/  F2FP.BF16.F32.PACK_AB R5, R7, R6 ;  /* 0x000000060705723e */ /* 0x000fc400000010ff */
[----:B------:R-:W-:Y:S01]  /*2a80*/  F2FP.BF16.F32.PACK_AB R6, R9, R8 ;  /* 0x000000080906723e */ /* 0x000fe200000010ff */
[----:B------:R-:W-:Y:S01]  /*2a90*/  IMAD.IADD R8, R0, 0x1, R17 ;  /* 0x0000000100087824 */ /* 0x000fe200078e0211 */
[----:B------:R-:W-:Y:S01]  /*2aa0*/  F2FP.BF16.F32.PACK_AB R7, R11, R10 ;  /* 0x0000000a0b07723e */ /* 0x000fe200000010ff */
[----:B------:R1:W-:Y:S01]  /*2ab0*/  STS.128 [R16], R12 ;  /* 0x0000000c10007388 */ /* 0x0003e20000000c00 */
[----:B------:R-:W-:-:S03]  /*2ac0*/  NOP ;  /* 0x0000000000007918 */ /* 0x000fc60000000000 */
[----:B------:R2:W-:Y:S01]  /*2ad0*/  STS.128 [R8], R4 ;  /* 0x0000000408007388 */ /* 0x0005e20000000c00 */
[----:B-1----:R-:W2:Y:S01]  /*2ae0*/  LDTM.x8 R12, tmem[UR4+0x10] ;  /* 0x00001004000c79ee */ /* 0x002ea200081c0000 */
[----:B------:R-:W-:Y:S01]  /*2af0*/  NOP ;  /* 0x0000000000007918 */ /* 0x000fe20000000000 */
[----:B--2---:R-:W1:Y:S01]  /*2b00*/  LDTM.x8 R4, tmem[UR4+0x18] ;  /* 0x00001804000479ee */ /* 0x004e6200081c0000 */
[----:B------:R-:W-:Y:S01]  /*2b10*/  F2FP.BF16.F32.PACK_AB R20, R13, R12 ;  /* 0x0000000c0d14723e */ /* 0x000fe200000010ff */
[--C-:B------:R-:W-:Y:S01]  /*2b20*/  IMAD R12, R31, 0x10, R36.reuse ;  /* 0x000000101f0c7824 */ /* 0x100fe200078e0224 */
[----:B------:R-:W-:Y:S01]  /*2b30*/  F2FP.BF16.F32.PACK_AB R21, R15, R14 ;  /* 0x0000000e0f15723e */ /* 0x000fe200000010ff */
[----:B------:R-:W-:Y:S01]  /*2b40*/  IMAD R36, R30, 0x10, R36 ;  /* 0x000000101e247824 */ /* 0x000fe200078e0224 */
[----:B------:R-:W-:Y:S01]  /*2b50*/  F2FP.BF16.F32.PACK_AB R22, R17, R16 ;  /* 0x000000101116723e */ /* 0x000fe200000010ff */
[C---:B------:R-:W-:Y:S01]  /*2b60*/  IMAD.IADD R12, R0.reuse, 0x1, R12 ;  /* 0x00000001000c7824 */ /* 0x040fe200078e020c */
[----:B------:R-:W-:Y:S01]  /*2b70*/  F2FP.BF16.F32.PACK_AB R23, R19, R18 ;  /* 0x000000121317723e */ /* 0x000fe200000010ff */
[----:B------:R-:W-:Y:S01]  /*2b80*/  IMAD.IADD R36, R0, 0x1, R36 ;  /* 0x0000000100247824 */ /* 0x000fe200078e0224 */
[----:B-1----:R-:W-:-:S02]  /*2b90*/  F2FP.BF16.F32.PACK_AB R4, R5, R4 ;  /* 0x000000040504723e */ /* 0x002fc400000010ff */
[----:B------:R-:W-:Y:S01]  /*2ba0*/  F2FP.BF16.F32.PACK_AB R5, R7, R6 ;  /* 0x000000060705723e */ /* 0x000fe200000010ff */
[----:B------:R1:W-:Y:S01]  /*2bb0*/  STS.128 [R12], R20 ;  /* 0x000000140c007388 */ /* 0x0003e20000000c00 */
[----:B------:R-:W-:Y:S01]  /*2bc0*/  F2FP.BF16.F32.PACK_AB R6, R9, R8 ;  /* 0x000000080906723e */ /* 0x000fe200000010ff */
[----:B------:R-:W-:Y:S01]  /*2bd0*/  NOP ;  /* 0x0000000000007918 */ /* 0x000fe20000000000 */
[----:B------:R-:W-:-:S05]  /*2be0*/  F2FP.BF16.F32.PACK_AB R7, R11, R10 ;  /* 0x0000000a0b07723e */ /* 0x000fca00000010ff */
[----:B------:R1:W-:Y:S01]  /*2bf0*/  STS.128 [R36], R4 ;  /* 0x0000000424007388 */ /* 0x0003e20000000c00 */
[----:B------:R-:W-:Y:S01]  /*2c00*/  NOP ;  /* 0x0000000000007918 */ /* 0x000fe20000000000 */
[----:B------:R1:W-:Y:S01]  /*2c10*/  SYNCS.ARRIVE.TRANS64.RED.A1T0 RZ, [R3+URZ], RZ ;  /* 0x000000ff03ff79a7 */ /* 0x0003e200081004ff */
[----:B------:R2:W-:Y:S06]  /*2c20*/  MEMBAR.ALL.CTA ;  /* 0x0000000000007992 */ /* 0x0005ec0000008000 */
[----:B--2---:R-:W2:Y:S02]  /*2c30*/  FENCE.VIEW.ASYNC.S ;  /* 0x00000000000073c6 */ /* 0x004ea40000000000 */
[----:B--2---:R-:W-:Y:S06]  /*2c40*/  BAR.SYNC.DEFER_BLOCKING 0x8, 0x80 ;  /* 0x0202000000007b1d */ /* 0x004fec0000010000 */
[----:B------:R-:W-:Y:S05]  /*2c50*/  @P1 BRA `(.L_x_36) ;  /* 0x00000000007c1947 */ /* 0x000fea0003800000 */
[----:B------:R-:W-:Y:S01]  /*2c60*/  ELECT P1, URZ, PT ;  /* 0x0000000000ff782f */ /* 0x000fe20003820000 */
[----:B------:R-:W-:-:S12]  /*2c70*/  BSSY.RECONVERGENT B0, `(.L_x_36) ;  /* 0x000001d000007945 */ /* 0x000fd80003800200 */
[----:B------:R-:W-:Y:S05]  /*2c80*/  @!P1 BRA `(.L_x_37) ;  /* 0x00000000006c9947 */ /* 0x000fea0003800000 */
[----:B-1----:R-:W-:Y:S01]  /*2c90*/  SHF.R.U32.HI R6, RZ, 0x7, R35 ;  /* 0x00000007ff067819 */ /* 0x002fe20000011623 */
[----:B------:R-:W-:Y:S01]  /*2ca0*/  IMAD.IADD R7, R0, 0x1, R2 ;  /* 0x0000000100077824 */ /* 0x000fe200078e0202 */
[----:B------:R-:W-:Y:S02]  /*2cb0*/  LOP3.LUT R5, R29, 0x3ff, RZ, 0xc0, !PT ;  /* 0x000003ff1d057812 */ /* 0x000fe400078ec0ff */
[----:B------:R-:W-:Y:S02]  /*2cc0*/  LOP3.LUT R6, R6, 0x1fffff8, RZ, 0xc0, !PT ;  /* 0x01fffff806067812 */ /* 0x000fe400078ec0ff */
[----:B------:R-:W-:Y:S02]  /*2cd0*/  MOV R3, 0x2d10 ;  /* 0x00002d1000037802 */ /* 0x000fe40000000f00 */
[----:B------:R-:W-:-:S04]  /*2ce0*/  LEA.HI R4, R24, -R6, RZ, 0x19 ;  /* 0x8000000618047211 */ /* 0x000fc800078fc8ff */
[----:B------:R-:W-:Y:S02]  /*2cf0*/  VIMNMX.U32 R4, PT, PT, R4, 0x8, PT ;  /* 0x0000000804047848 */ /* 0x000fe40003fe0000 */
[----:B------:R-:W-:Y:S05]  /*2d00*/  CALL.REL.NOINC `($__internal_3_$__cuda_sm20_div_u16) ;  /* 0x00000008001c7944 */ /* 0x000fea0003c00000 */
[----:B------:R-:W-:Y:S01]  /*2d10*/  PRMT R4, R4, 0x9910, RZ ;  /* 0x0000991004047816 */ /* 0x000fe200000000ff */
[----:B------:R-:W1:Y:S01]  /*2d20*/  LDCU.64 UR6, c[0x0][0x348] ;  /* 0x00006900ff0677ac */ /* 0x000e620008000a00 */
[C---:B------:R-:W-:Y:S02]  /*2d30*/  PRMT R3, R2.reuse, 0x9910, RZ ;  /* 0x0000991002037816 */ /* 0x040fe400000000ff */
[----:B------:R-:W-:Y:S02]  /*2d40*/  R2UR UR5, R2 ;  /* 0x00000000020572ca */ /* 0x000fe400000e0000 */
[----:B------:R-:W-:Y:S01]  /*2d50*/  R2UR UR4, R7 ;  /* 0x00000000070472ca */ /* 0x000fe200000e0000 */
[----:B------:R-:W-:-:S04]  /*2d60*/  IMAD R3, R3, R4, RZ ;  /* 0x0000000403037224 */ /* 0x000fc800078e02ff */
[----:B------:R-:W-:-:S05]  /*2d70*/  IMAD.MOV R3, RZ, RZ, -R3 ;  /* 0x000000ffff037224 */ /* 0x000fca00078e0a03 */
[----:B------:R-:W-:Y:S01]  /*2d80*/  PRMT R3, R3, 0x7710, RZ ;  /* 0x0000771003037816 */ /* 0x000fe200000000ff */
[----:B------:R-:W-:Y:S02]  /*2d90*/  USHF.L.U32 UR5, UR5, 0x5, URZ ;  /* 0x0000000505057899 */ /* 0x000fe400080006ff */
[----:B-1----:R-:W-:Y:S02]  /*2da0*/  UIADD3 UR10, UP0, UPT, UR6, 0x240, URZ ;  /* 0x00000240060a7890 */ /* 0x002fe4000ff1e0ff */
[----:B------:R-:W-:Y:S01]  /*2db0*/  IMAD.IADD R3, R5, 0x1, R3 ;  /* 0x0000000105037824 */ /* 0x000fe200078e0203 */
[----:B------:R-:W-:Y:S02]  /*2dc0*/  ULOP3.LUT UR5, UR5, 0xffff, URZ, 0xc0, !UPT ;  /* 0x0000ffff05057892 */ /* 0x000fe4000f8ec0ff */
[----:B------:R-:W-:Y:S02]  /*2dd0*/  UIADD3.X UR11, UPT, UPT, URZ, UR7, URZ, UP0, !UPT ;  /* 0x00000007ff0b7290 */ /* 0x000fe400087fe4ff */
[----:B------:R-:W-:-:S05]  /*2de0*/  LOP3.LUT R3, R3, 0xffff, RZ, 0xc0, !PT ;  /* 0x0000ffff03037812 */ /* 0x000fca00078ec0ff */
[----:B------:R-:W-:-:S05]  /*2df0*/  IMAD.IADD R3, R6, 0x1, R3 ;  /* 0x0000000106037824 */ /* 0x000fca00078e0203 */
[----:B------:R-:W-:-:S13]  /*2e00*/  R2UR UR8, R3 ;  /* 0x00000000030872ca */ /* 0x000fda00000e0000 */
[----:B------:R-:W-:-:S09]  /*2e10*/  USHF.L.U32 UR6, UR8, 0x7, URZ ;  /* 0x0000000708067899 */ /* 0x000fd200080006ff */
[----:B------:R2:W-:Y:S02]  /*2e20*/  UTMASTG.2D [UR4], [UR10] ;  /* 0x000000040a0073b5 */ /* 0x0005e40008008000 */
[----:B--2---:R0:W-:Y:S02]  /*2e30*/  UTMACMDFLUSH ;  /* 0x00000000000079b7 */ /* 0x0041e40000000000 */
.L_x_37:
[----:B------:R-:W-:Y:S05]  /*2e40*/  BSYNC.RECONVERGENT B0 ;  /* 0x0000000000007941 */ /* 0x000fea0003800200 */
.L_x_36:
[----:B------:R-:W-:Y:S01]  /*2e50*/  VIADD R29, R29, 0x80 ;  /* 0x000000801d1d7836 */ /* 0x000fe20000000000 */
[----:B------:R-:W-:Y:S02]  /*2e60*/  LOP3.LUT R27, R27, 0x1, RZ, 0xc, !PT ;  /* 0x000000011b1b7812 */ /* 0x000fe400078e0cff */
[----:B------:R-:W-:Y:S01]  /*2e70*/  IADD3 R35, PT, PT, R35, 0x80, RZ ;  /* 0x0000008023237810 */ /* 0x000fe20007ffe0ff */
[----:B------:R-:W-:Y:S05]  /*2e80*/  @P0 BRA `(.L_x_38) ;  /* 0xfffffff800600947 */ /* 0x000fea000383ffff */
.L_x_33:
[----:B------:R-:W-:-:S13]  /*2e90*/  ISETP.NE.AND P0, PT, R26, 0x3, PT ;  /* 0x000000031a00780c */ /* 0x000fda0003f05270 */
[----:B------:R-:W-:Y:S05]  /*2ea0*/  @P0 EXIT ;  /* 0x000000000000094d */ /* 0x000fea0003800000 */
[----:B------:R-:W-:Y:S05]  /*2eb0*/  WARPSYNC.ALL ;  /* 0x0000000000007948 */ /* 0x000fea0003800000 */
[----:B------:R-:W-:Y:S01]  /*2ec0*/  NOP ;  /* 0x0000000000007918 */ /* 0x000fe20000000000 */
[----:B------:R-:W2:Y:S01]  /*2ed0*/  S2UR UR5, SR_CgaCtaId ;  /* 0x00000000000579c3 */ /* 0x000ea20000008800 */
[----:B------:R-:W-:Y:S02]  /*2ee0*/  UMOV UR4, 0x50 ;  /* 0x0000005000047882 */ /* 0x000fe40000000000 */
[----:B--2---:R-:W-:-:S09]  /*2ef0*/  ULEA UR5, UR5, UR4, 0x18 ;  /* 0x0000000405057291 */ /* 0x004fd2000f8ec0ff */
[----:B------:R-:W2:Y:S02]  /*2f00*/  LDS R2, [UR5] ;  /* 0x00000005ff027984 */ /* 0x000ea40008000800 */
[----:B--2---:R-:W-:-:S04]  /*2f10*/  LOP3.LUT R0, R2, 0xf, RZ, 0xc0, !PT ;  /* 0x0000000f02007812 */ /* 0x004fc800078ec0ff */
[----:B------:R-:W-:-:S13]  /*2f20*/  ISETP.NE.AND P0, PT, R0, 0xf, PT ;  /* 0x0000000f0000780c */ /* 0x000fda0003f05270 */
[----:B------:R-:W-:Y:S05]  /*2f30*/  @P0 BRA `(.L_x_39) ;  /* 0x0000000000480947 */ /* 0x000fea0003800000 */
[----:B------:R-:W-:-:S04]  /*2f40*/  SHF.R.U32.HI R0, RZ, 0x10, R2 ;  /* 0x00000010ff007819 */ /* 0x000fc80000011602 */
[----:B------:R-:W-:-:S04]  /*2f50*/  LOP3.LUT R0, R0, 0x1, RZ, 0xc0, !PT ;  /* 0x0000000100007812 */ /* 0x000fc800078ec0ff */
[----:B------:R-:W-:-:S13]  /*2f60*/  ISETP.NE.AND P0, PT, R0, 0x1, PT ;  /* 0x000000010000780c */ /* 0x000fda0003f05270 */
[----:B------:R-:W-:Y:S05]  /*2f70*/  @P0 BRA `(.L_x_40) ;  /* 0x00000000002c0947 */ /* 0x000fea0003800000 */
[----:B------:R-:W2:Y:S01]  /*2f80*/  S2R R0, SR_LANEID ;  /* 0x0000000000007919 */ /* 0x000ea20000000000 */
[----:B------:R-:W-:Y:S01]  /*2f90*/  IMAD.MOV.U32 R2, RZ, RZ, -0x10010 ;  /* 0xfffefff0ff027424 */ /* 0x000fe200078e00ff */
[----:B------:R-:W-:Y:S02]  /*2fa0*/  VOTEU.ANY UR6, UPT, PT ;  /* 0x0000000000067886 */ /* 0x000fe400038e0100 */
[----:B------:R-:W-:Y:S01]  /*2fb0*/  UFLO.U32 UR6, UR6 ;  /* 0x00000006000672bd */ /* 0x000fe200080e0000 */
[----:B------:R-:W3:Y:S05]  /*2fc0*/  REDUX UR4, R2 ;  /* 0x00000000020473c4 */ /* 0x000eea0000000000 */
[----:B--2---:R-:W-:-:S02]  /*2fd0*/  ISETP.EQ.U32.AND P0, PT, R0, UR6, PT ;  /* 0x0000000600007c0c */ /* 0x004fc4000bf02070 */
[----:B---3--:R-:W-:Y:S01]  /*2fe0*/  MOV R0, UR4 ;  /* 0x0000000400007c02 */ /* 0x008fe20008000f00 */
[----:B------:R-:W-:-:S05]  /*2ff0*/  UMOV UR4, 0xfffefff0 ;  /* 0xfffefff000047882 */ /* 0x000fca0000000000 */
[----:B------:R2:W-:Y:S05]  /*3000*/  UTCATOMSWS.AND URZ, UR4 ;  /* 0x0000000400ff79e3 */ /* 0x0005ea0008000000 */
[----:B------:R2:W-:Y:S01]  /*3010*/  @P0 ATOMS.AND RZ, [UR5], R0 ;  /* 0x00000000ffff098c */ /* 0x0005e2000a800005 */
[----:B------:R-:W-:Y:S05]  /*3020*/  BRA `(.L_x_41) ;  /* 0x0000000000147947 */ /* 0x000fea0003800000 */
.L_x_40:
[----:B------:R-:W-:Y:S02]  /*3030*/  MOV R2, 0x3050 ;  /* 0x0000305000027802 */ /* 0x000fe40000000f00 */
[----:B-1----:R-:W-:Y:S05]  /*3040*/  CALL.REL.NOINC `($__internal_0_$__cuda_sm10x_tcgen05_guardrail_trap_col_being_dealloced_not_returned_by_alloc) ;  /* 0x0000000400287944 */ /* 0x002fea0003c00000 */
[----:B------:R-:W-:Y:S05]  /*3050*/  BRA `(.L_x_41) ;  /* 0x0000000000087947 */ /* 0x000fea0003800000 */
.L_x_39:
[----:B------:R-:W-:Y:S02]  /*3060*/  MOV R2, 0x3080 ;  /* 0x0000308000027802 */ /* 0x000fe40000000f00 */
[----:B-1----:R-:W-:Y:S05]  /*3070*/  CALL.REL.NOINC `($__internal_2_$__cuda_sm10x_tcgen05_guardrail_trap_unallocated_columns_being_dealloced) ;  /* 0x0000000400347944 */ /* 0x002fea0003c00000 */
.L_x_41:
[----:B------:R-:W-:Y:S01]  /*3080*/  NOP ;  /* 0x0000000000007918 */ /* 0x000fe20000000000 */
[----:B--2---:R-:W-:Y:S05]  /*3090*/  EXIT ;  /* 0x000000000000794d */ /* 0x004fea0003800000 */
.L_x_14:
[----:B------:R-:W-:-:S07]  /*30a0*/  MOV R11, R10 ;  /* 0x0000000a000b7202 */ /* 0x000fce0000000f00 */
.L_x_42:
[----:B-1----:R1:W2:Y:S02]  /*30b0*/  SYNCS.PHASECHK.TRANS64.TRYWAIT P0, [R7+URZ+0x38800], R11 ;  /* 0x0388000b070075a7 */ /* 0x0022a400080011ff */
[----:B--2---:R-:W-:Y:S05]  /*30c0*/  @!P0 NANOSLEEP.SYNCS 0x989680 ;  /* 0x009896800000895d */ /* 0x004fea0003900000 */
[----:B------:R-:W2:Y:S02]  /*30d0*/  @!P0 SYNCS.PHASECHK.TRANS64 P0, [R7+URZ+0x38800], R11 ;  /* 0x0388000b070085a7 */ /* 0x000ea400080010ff */
[----:B--2---:R-:W-:Y:S05]  /*30e0*/  @!P0 BRA `(.L_x_42) ;  /* 0xfffffffc00f08947 */ /* 0x004fea000383ffff */
[----:B------:R-:W-:Y:S05]  /*30f0*/  BRA `(.L_x_43) ;  /* 0xffffffd800b87947 */ /* 0x000fea000383ffff */
.L_x_16:
[-C--:B------:R-:W-:Y:S02]  /*3100*/  MOV R6, R5.reuse ;  /* 0x0000000500067202 */ /* 0x080fe40000000f00 */
[----:B-1----:R-:W-:-:S07]  /*3110*/  MOV R7, R5 ;  /* 0x0000000500077202 */ /* 0x002fce0000000f00 */
.L_x_44:
[----:B-1----:R1:W2:Y:S02]  /*3120*/  SYNCS.PHASECHK.TRANS64.TRYWAIT P0, [R2+URZ+0x38800], R7 ;  /* 0x03880007020075a7 */ /* 0x0022a400080011ff */
[----:B--2---:R-:W-:Y:S05]  /*3130*/  @!P0 NANOSLEEP.SYNCS 0x989680 ;  /* 0x009896800000895d */ /* 0x004fea0003900000 */
[----:B------:R-:W2:Y:S02]  /*3140*/  @!P0 SYNCS.PHASECHK.TRANS64 P0, [R2+URZ+0x38800], R7 ;  /* 0x03880007020085a7 */ /* 0x000ea400080010ff */
[----:B--2---:R-:W-:Y:S05]  /*3150*/  @!P0 BRA `(.L_x_44) ;  /* 0xfffffffc00f08947 */ /* 0x004fea000383ffff */
[----:B------:R-:W-:Y:S05]  /*3160*/  BRA `(.L_x_45) ;  /* 0xffffffdc00207947 */ /* 0x000fea000383ffff */
.L_x_19:
[----:B------:R-:W-:Y:S02]  /*3170*/  MOV R8, UR10 ;  /* 0x0000000a00087c02 */ /* 0x000fe40008000f00 */
[----:B------:R-:W-:Y:S02]  /*3180*/  MOV R9, UR10 ;  /* 0x0000000a00097c02 */ /* 0x000fe40008000f00 */
[----:B------:R-:W-:-:S07]  /*3190*/  MOV R0, UR9 ;  /* 0x0000000900007c02 */ /* 0x000fce0008000f00 */
.L_x_46:
[----:B-1----:R1:W2:Y:S02]  /*31a0*/  SYNCS.PHASECHK.TRANS64.TRYWAIT P0, [R0+URZ+0x38900], R9 ;  /* 0x03890009000075a7 */ /* 0x0022a400080011ff */
[----:B--2---:R-:W-:Y:S05]  /*31b0*/  @!P0 NANOSLEEP.SYNCS 0x989680 ;  /* 0x009896800000895d */ /* 0x004fea0003900000 */
[----:B------:R-:W2:Y:S02]  /*31c0*/  @!P0 SYNCS.PHASECHK.TRANS64 P0, [R0+URZ+0x38900], R9 ;  /* 0x03890009000085a7 */ /* 0x000ea400080010ff */
[----:B--2---:R-:W-:Y:S05]  /*31d0*/  @!P0 BRA `(.L_x_46) ;  /* 0xfffffffc00f08947 */ /* 0x004fea000383ffff */
[----:B------:R-:W-:Y:S05]  /*31e0*/  BRA `(.L_x_47) ;  /* 0xffffffdc00e47947 */ /* 0x000fea000383ffff */
.L_x_20:
[----:B------:R-:W-:Y:S02]  /*31f0*/  MOV R2, UR10 ;  /* 0x0000000a00027c02 */ /* 0x000fe40008000f00 */
[----:B------:R-:W-:Y:S07]  /*3200*/  MOV R8, R9 ;  /* 0x0000000900087202 */ /* 0x000fee0000000f00 */
.L_x_48:
[----:B-1----:R1:W2:Y:S02]  /*3210*/  SYNCS.PHASECHK.TRANS64.TRYWAIT P0, [R2+URZ+0x388a0], R9 ;  /* 0x0388a009020075a7 */ /* 0x0022a400080011ff */
[----:B--2---:R-:W-:Y:S05]  /*3220*/  @!P0 NANOSLEEP.SYNCS 0x989680 ;  /* 0x009896800000895d */ /* 0x004fea0003900000 */
[----:B------:R-:W2:Y:S02]  /*3230*/  @!P0 SYNCS.PHASECHK.TRANS64 P0, [R2+URZ+0x388a0], R9 ;  /* 0x0388a009020085a7 */ /* 0x000ea400080010ff */
[----:B--2---:R-:W-:Y:S05]  /*3240*/  @!P0 BRA `(.L_x_48) ;  /* 0xfffffffc00f08947 */ /* 0x004fea000383ffff */
[----:B------:R-:W-:Y:S05]  /*3250*/  BRA `(.L_x_49) ;  /* 0xffffffdc00e87947 */ /* 0x000fea000383ffff */
.L_x_22:
[----:B------:R-:W-:Y:S02]  /*3260*/  MOV R2, UR13 ;  /* 0x0000000d00027c02 */ /* 0x000fe40008000f00 */
[----:B------:R-:W-:Y:S07]  /*3270*/  MOV R8, R9 ;  /* 0x0000000900087202 */ /* 0x000fee0000000f00 */
.L_x_50:
[----:B-1----:R1:W2:Y:S02]  /*3280*/  SYNCS.PHASECHK.TRANS64.TRYWAIT P0, [R2+URZ+0x388a0], R9 ;  /* 0x0388a009020075a7 */ /* 0x0022a400080011ff */
[----:B--2---:R-:W-:Y:S05]  /*3290*/  @!P0 NANOSLEEP.SYNCS 0x989680 ;  /* 0x009896800000895d */ /* 0x004fea0003900000 */
[----:B------:R-:W2:Y:S02]  /*32a0*/  @!P0 SYNCS.PHASECHK.TRANS64 P0, [R2+URZ+0x388a0], R9 ;  /* 0x0388a009020085a7 */ /* 0x000ea400080010ff */
[----:B--2---:R-:W-:Y:S05]  /*32b0*/  @!P0 BRA `(.L_x_50) ;  /* 0xfffffffc00f08947 */ /* 0x004fea000383ffff */
[----:B------:R-:W-:Y:S05]  /*32c0*/  BRA `(.L_x_51) ;  /* 0xffffffe000a87947 */ /* 0x000fea000383ffff */
.L_x_26:
[-C--:B------:R-:W-:Y:S02]  /*32d0*/  MOV R22, R3.reuse ;  /* 0x0000000300167202 */ /* 0x080fe40000000f00 */
[----:B------:R-:W-:Y:S07]  /*32e0*/  MOV R23, R3 ;  /* 0x0000000300177202 */ /* 0x000fee0000000f00 */
.L_x_52:
[----:B-1----:R1:W2:Y:S02]  /*32f0*/  SYNCS.PHASECHK.TRANS64.TRYWAIT P0, [R20+URZ+0x50], R23 ;  /* 0x00005017140075a7 */ /* 0x0022a400080011ff */
[----:B--2---:R-:W-:Y:S05]  /*3300*/  @!P0 NANOSLEEP.SYNCS 0x989680 ;  /* 0x009896800000895d */ /* 0x004fea0003900000 */
[----:B------:R-:W2:Y:S02]  /*3310*/  @!P0 SYNCS.PHASECHK.TRANS64 P0, [R20+URZ+0x50], R23 ;  /* 0x00005017140085a7 */ /* 0x000ea400080010ff */
[----:B--2---:R-:W-:Y:S05]  /*3320*/  @!P0 BRA `(.L_x_52) ;  /* 0xfffffffc00f08947 */ /* 0x004fea000383ffff */
[----:B------:R-:W-:Y:S05]  /*3330*/  BRA `(.L_x_53) ;  /* 0xffffffe800147947 */ /* 0x000fea000383ffff */
.L_x_27:
[----:B------:R-:W-:Y:S07]  /*3340*/  MOV R23, R22 ;  /* 0x0000001600177202 */ /* 0x000fee0000000f00 */
.L_x_54:
[----:B-1----:R1:W2:Y:S02]  /*3350*/  SYNCS.PHASECHK.TRANS64.TRYWAIT P0, [R19+URZ+0x50], R23 ;  /* 0x00005017130075a7 */ /* 0x0022a400080011ff */
[----:B--2---:R-:W-:Y:S05]  /*3360*/  @!P0 NANOSLEEP.SYNCS 0x989680 ;  /* 0x009896800000895d */ /* 0x004fea0003900000 */
[----:B------:R-:W2:Y:S02]  /*3370*/  @!P0 SYNCS.PHASECHK.TRANS64 P0, [R19+URZ+0x50], R23 ;  /* 0x00005017130085a7 */ /* 0x000ea400080010ff */
[----:B--2---:R-:W-:Y:S05]  /*3380*/  @!P0 BRA `(.L_x_54) ;  /* 0xfffffffc00f08947 */ /* 0x004fea000383ffff */
[----:B------:R-:W-:Y:S05]  /*3390*/  BRA `(.L_x_55) ;  /* 0xffffffec00107947 */ /* 0x000fea000383ffff */
.L_x_28:
[-C--:B------:R-:W-:Y:S02]  /*33a0*/  MOV R30, R22.reuse ;  /* 0x00000016001e7202 */ /* 0x080fe40000000f00 */
[----:B------:R-:W-:Y:S07]  /*33b0*/  MOV R31, R22 ;  /* 0x00000016001f7202 */ /* 0x000fee0000000f00 */
.L_x_56:
[----:B-1----:R1:W2:Y:S02]  /*33c0*/  SYNCS.PHASECHK.TRANS64.TRYWAIT P1, [R12+URZ+0x50], R31 ;  /* 0x0000501f0c0075a7 */ /* 0x0022a400080211ff */
[----:B--2---:R-:W-:Y:S05]  /*33d0*/  @!P1 NANOSLEEP.SYNCS 0x989680 ;  /* 0x009896800000995d */ /* 0x004fea0003900000 */
[----:B------:R-:W2:Y:S02]  /*33e0*/  @!P1 SYNCS.PHASECHK.TRANS64 P1, [R12+URZ+0x50], R31 ;  /* 0x0000501f0c0095a7 */ /* 0x000ea400080210ff */
[----:B--2---:R-:W-:Y:S05]  /*33f0*/  @!P1 BRA `(.L_x_56) ;  /* 0xfffffffc00f09947 */ /* 0x004fea000383ffff */
[----:B------:R-:W-:Y:S05]  /*3400*/  BRA `(.L_x_57) ;  /* 0xffffffec00847947 */ /* 0x000fea000383ffff */
.L_x_29:
[-C--:B------:R-:W-:Y:S02]  /*3410*/  MOV R30, R19.reuse ;  /* 0x00000013001e7202 */ /* 0x080fe40000000f00 */
[----:B-1----:R-:W-:Y:S07]  /*3420*/  MOV R31, R19 ;  /* 0x00000013001f7202 */ /* 0x002fee0000000f00 */
.L_x_58:
[----:B-1----:R1:W2:Y:S02]  /*3430*/  SYNCS.PHASECHK.TRANS64.TRYWAIT P0, [R20+URZ+0x50], R31 ;  /* 0x0000501f140075a7 */ /* 0x0022a400080011ff */
[----:B--2---:R-:W-:Y:S05]  /*3440*/  @!P0 NANOSLEEP.SYNCS 0x989680 ;  /* 0x009896800000895d */ /* 0x004fea0003900000 */
[----:B------:R-:W2:Y:S02]  /*3450*/  @!P0 SYNCS.PHASECHK.TRANS64 P0, [R20+URZ+0x50], R31 ;  /* 0x0000501f140085a7 */ /* 0x000ea400080010ff */
[----:B--2---:R-:W-:Y:S05]  /*3460*/  @!P0 BRA `(.L_x_58) ;  /* 0xfffffffc00f08947 */ /* 0x004fea000383ffff */
[----:B------:R-:W-:Y:S05]  /*3470*/  BRA `(.L_x_59) ;  /* 0xffffffec00d47947 */ /* 0x000fea000383ffff */
.L_x_34:
[-C--:B------:R-:W-:Y:S02]  /*3480*/  MOV R4, R2.reuse ;  /* 0x0000000200047202 */ /* 0x080fe40000000f00 */
[----:B------:R-:W-:-:S07]  /*3490*/  MOV R5, R2 ;  /* 0x0000000200057202 */ /* 0x000fce0000000f00 */
.L_x_60:
[----:B-1----:R1:W2:Y:S02]  /*34a0*/  SYNCS.PHASECHK.TRANS64.TRYWAIT P0, [R3+URZ+0x388f0], R5 ;  /* 0x0388f005030075a7 */ /* 0x0022a400080011ff */
[----:B--2---:R-:W-:Y:S05]  /*34b0*/  @!P0 NANOSLEEP.SYNCS 0x989680 ;  /* 0x009896800000895d */ /* 0x004fea0003900000 */
[----:B------:R-:W2:Y:S02]  /*34c0*/  @!P0 SYNCS.PHASECHK.TRANS64 P0, [R3+URZ+0x388f0], R5 ;  /* 0x0388f005030085a7 */ /* 0x000ea400080010ff */
[----:B--2---:R-:W-:Y:S05]  /*34d0*/  @!P0 BRA `(.L_x_60) ;  /* 0xfffffffc00f08947 */ /* 0x004fea000383ffff */
[----:B------:R-:W-:Y:S05]  /*34e0*/  BRA `(.L_x_61) ;  /* 0xfffffff000f47947 */ /* 0x000fea000383ffff */
        .weak           $__internal_0_$__cuda_sm10x_tcgen05_guardrail_trap_col_being_dealloced_not_returned_by_alloc
        .type           $__internal_0_$__cuda_sm10x_tcgen05_guardrail_trap_col_being_dealloced_not_returned_by_alloc,@function
        .size           $__internal_0_$__cuda_sm10x_tcgen05_guardrail_trap_col_being_dealloced_not_returned_by_alloc,($__internal_1_$__cuda_sm10x_tcgen05_guardrail_trap_phase_invalid_during_alloc - $__internal_0_$__cuda_sm10x_tcgen05_guardrail_trap_col_being_dealloced_not_returned_by_alloc)
$__internal_0_$__cuda_sm10x_tcgen05_guardrail_trap_col_being_dealloced_not_returned_by_alloc:
[----:B------:R-:W-:Y:S05]  /*34f0*/  BPT.TRAP 0x1 ;  /* 0x000000040000795c */ /* 0x000fea0000300000 */
[----:B------:R-:W-:-:S04]  /*3500*/  HFMA2 R3, -RZ, RZ, 0, 0 ;  /* 0x00000000ff037431 */ /* 0x000fc800000001ff */
[----:B------:R-:W-:Y:S05]  /*3510*/  RET.REL.NODEC R2 `(_ZN9deep_gemm24sm100_fp8_gemm_1d1d_implILN4cute4UMMA5MajorE0ELS3_0ELj0ELj4096ELj7168ELj128ELj32ELj128ELj64ELj128ELj128ELj64ELj10ELj128ELj128ELj1ELb0ELj128ELNS_8GemmTypeE1ELb0EN7cutlass10bfloat16_tENS_16EpilogueIdentityEEEvPijjj14CUtensorMap_stS9_S9_S9_S9_) ;  /* 0xffffffc802b87950 */ /* 0x000fea0003c3ffff */
        .weak           $__internal_1_$__cuda_sm10x_tcgen05_guardrail_trap_phase_invalid_during_alloc
        .type           $__internal_1_$__cuda_sm10x_tcgen05_guardrail_trap_phase_invalid_during_alloc,@function
        .size           $__internal_1_$__cuda_sm10x_tcgen05_guardrail_trap_phase_invalid_during_alloc,($__internal_2_$__cuda_sm10x_tcgen05_guardrail_trap_unallocated_columns_being_dealloced - $__internal_1_$__cuda_sm10x_tcgen05_guardrail_trap_phase_invalid_during_alloc)
$__internal_1_$__cuda_sm10x_tcgen05_guardrail_trap_phase_invalid_during_alloc:
[----:B------:R-:W-:Y:S05]  /*3520*/  BPT.TRAP 0x1 ;  /* 0x000000040000795c */ /* 0x000fea0000300000 */
[----:B------:R-:W-:-:S04]  /*3530*/  MOV R3, 0x0 ;  /* 0x0000000000037802 */ /* 0x000fc80000000f00 */
[----:B------:R-:W-:Y:S05]  /*3540*/  RET.REL.NODEC R2 `(_ZN9deep_gemm24sm100_fp8_gemm_1d1d_implILN4cute4UMMA5MajorE0ELS3_0ELj0ELj4096ELj7168ELj128ELj32ELj128ELj64ELj128ELj128ELj64ELj10ELj128ELj128ELj1ELb0ELj128ELNS_8GemmTypeE1ELb0EN7cutlass10bfloat16_tENS_16EpilogueIdentityEEEvPijjj14CUtensorMap_stS9_S9_S9_S9_) ;  /* 0xffffffc802ac7950 */ /* 0x000fea0003c3ffff */
        .weak           $__internal_2_$__cuda_sm10x_tcgen05_guardrail_trap_unallocated_columns_being_dealloced
        .type           $__internal_2_$__cuda_sm10x_tcgen05_guardrail_trap_unallocated_columns_being_dealloced,@function
        .size           $__internal_2_$__cuda_sm10x_tcgen05_guardrail_trap_unallocated_columns_being_dealloced,($__internal_3_$__cuda_sm20_div_u16 - $__internal_2_$__cuda_sm10x_tcgen05_guardrail_trap_unallocated_columns_being_dealloced)
$__internal_2_$__cuda_sm10x_tcgen05_guardrail_trap_unallocated_columns_being_dealloced:
[----:B------:R-:W-:Y:S05]  /*3550*/  BPT.TRAP 0x1 ;  /* 0x000000040000795c */ /* 0x000fea0000300000 */
[----:B------:R-:W-:-:S04]  /*3560*/  HFMA2 R3, -RZ, RZ, 0, 0 ;  /* 0x00000000ff037431 */ /* 0x000fc800000001ff */
[----:B------:R-:W-:Y:S05]  /*3570*/  RET.REL.NODEC R2 `(_ZN9deep_gemm24sm100_fp8_gemm_1d1d_implILN4cute4UMMA5MajorE0ELS3_0ELj0ELj4096ELj7168ELj128ELj32ELj128ELj64ELj128ELj128ELj64ELj10ELj128ELj128ELj1ELb0ELj128ELNS_8GemmTypeE1ELb0EN7cutlass10bfloat16_tENS_16EpilogueIdentityEEEvPijjj14CUtensorMap_stS9_S9_S9_S9_) ;  /* 0xffffffc802a07950 */ /* 0x000fea0003c3ffff */
        .weak           $__internal_3_$__cuda_sm20_div_u16
        .type           $__internal_3_$__cuda_sm20_div_u16,@function
        .size           $__internal_3_$__cuda_sm20_div_u16,(.L_x_66 - $__internal_3_$__cuda_sm20_div_u16)
$__internal_3_$__cuda_sm20_div_u16:
[----:B------:R-:W1:Y:S01]  /*3580*/  I2F.U16 R8, R4 ;  /* 0x0000000400087306 */ /* 0x000e620000101000 */
[----:B------:R-:W-:-:S07]  /*3590*/  IMAD.MOV.U32 R2, RZ, RZ, 0x4b800000 ;  /* 0x4b800000ff027424 */ /* 0x000fce00078e00ff */
[----:B------:R-:W-:Y:S01]  /*35a0*/  I2F.U16.RZ R9, R5 ;  /* 0x0000000500097306 */ /* 0x000fe2000010d000 */
[C---:B-1----:R-:W-:Y:S02]  /*35b0*/  FSETP.GEU.AND P1, PT, |R8|.reuse, 1.175494350822287508e-38, PT ;  /* 0x008000000800780b */ /* 0x042fe40003f2e200 */
[----:B------:R-:W-:Y:S02]  /*35c0*/  FSETP.GT.AND P2, PT, |R8|, 8.50705917302346158658e+37, PT ;  /* 0x7e8000000800780b */ /* 0x000fe40003f44200 */
[----:B------:R-:W-:Y:S02]  /*35d0*/  FSEL R2, R2, 1, !P1 ;  /* 0x3f80000002027808 */ /* 0x000fe40004800000 */
[----:B------:R-:W-:Y:S02]  /*35e0*/  ISETP.NE.U32.AND P1, PT, R4, RZ, PT ;  /* 0x000000ff0400720c */ /* 0x000fe40003f25070 */
[----:B------:R-:W-:-:S05]  /*35f0*/  FSEL R2, R2, 0.25, !P2 ;  /* 0x3e80000002027808 */ /* 0x000fca0005000000 */
[----:B------:R-:W-:-:S06]  /*3600*/  FMUL R8, R8, R2 ;  /* 0x0000000208087220 */ /* 0x000fcc0000400000 */
[----:B------:R-:W1:Y:S02]  /*3610*/  MUFU.RCP R8, R8 ;  /* 0x0000000800087308 */ /* 0x000e640000001000 */
[----:B-1----:R-:W-:Y:S01]  /*3620*/  FMUL R2, R2, R8 ;  /* 0x0000000802027220 */ /* 0x002fe20000400000 */
[----:B------:R-:W-:-:S03]  /*3630*/  IMAD.MOV.U32 R8, RZ, RZ, R3 ;  /* 0x000000ffff087224 */ /* 0x000fc600078e0003 */
[----:B------:R-:W-:-:S04]  /*3640*/  VIADD R2, R2, 0x2 ;  /* 0x0000000202027836 */ /* 0x000fc80000000000 */
[----:B------:R-:W-:Y:S01]  /*3650*/  FMUL.RZ R2, R9, R2 ;  /* 0x0000000209027220 */ /* 0x000fe2000040c000 */
[----:B------:R-:W-:-:S05]  /*3660*/  HFMA2 R9, -RZ, RZ, 0, 0 ;  /* 0x00000000ff097431 */ /* 0x000fca00000001ff */
[----:B------:R-:W1:Y:S02]  /*3670*/  F2I.U32.TRUNC.NTZ R2, R2 ;  /* 0x0000000200027305 */ /* 0x000e64000020f000 */
[----:B-1----:R-:W-:Y:S02]  /*3680*/  LOP3.LUT R2, R2, 0xffff, RZ, 0xc0, !PT ;  /* 0x0000ffff02027812 */ /* 0x002fe400078ec0ff */
[----:B------:R-:W-:Y:S01]  /*3690*/  @!P1 MOV R2, 0xffffffff ;  /* 0xffffffff00029802 */ /* 0x000fe20000000f00 */
[----:B------:R-:W-:Y:S06]  /*36a0*/  RET.REL.NODEC R8 `(_ZN9deep_gemm24sm100_fp8_gemm_1d1d_implILN4cute4UMMA5MajorE0ELS3_0ELj0ELj4096ELj7168ELj128ELj32ELj128ELj64ELj128ELj128ELj64ELj10ELj128ELj128ELj1ELb0ELj128ELNS_8GemmTypeE1ELb0EN7cutlass10bfloat16_tENS_16EpilogueIdentityEEEvPijjj14CUtensorMap_stS9_S9_S9_S9_) ;  /* 0xffffffc808547950 */ /* 0x000fec0003c3ffff */
.L_x_62:
[----:B------:R-:W-:-:S00]  /*36b0*/  BRA `(.L_x_62) ;  /* 0xfffffffc00fc7947 */ /* 0x000fc0000383ffff */
[----:B------:R-:W-:-:S00]  /*36c0*/  NOP ;  /* 0x0000000000007918 */ /* 0x000fc00000000000 */
        /* <DEDUP_REMOVED lines=11> */
.L_x_66:


//--------------------- .nv.shared._ZN9deep_gemm24sm100_fp8_gemm_1d1d_implILN4cute4UMMA5MajorE0ELS3_0ELj0ELj4096ELj7168ELj128ELj32ELj128ELj64ELj128ELj128ELj64ELj10ELj128ELj128ELj1ELb0ELj128ELNS_8GemmTypeE1ELb0EN7cutlass10bfloat16_tENS_16EpilogueIdentityEEEvPijjj14CUtensorMap_stS9_S9_S9_S9_ --------------------------
	.section	.nv.shared._ZN9deep_gemm24sm100_fp8_gemm_1d1d_implILN4cute4UMMA5MajorE0ELS3_0ELj0ELj4096ELj7168ELj128ELj32ELj128ELj64ELj128ELj128ELj64ELj10ELj128ELj128ELj1ELb0ELj128ELNS_8GemmTypeE1ELb0EN7cutlass10bfloat16_tENS_16EpilogueIdentityEEEvPijjj14CUtensorMap_stS9_S9_S9_S9_,"aw",@nobits
	.sectionflags	@""
	.align	1024
	.zero		1024


//--------------------- .nv.shared.reserved.0     --------------------------
	.section	.nv.shared.reserved.0,"aw",@nobits
	.align	8
	.weak		__nv_reservedSMEM_offset_0_alias
	.size		__nv_reservedSMEM_offset_0_alias, 0, 64
	.other		__nv_reservedSMEM_offset_0_alias,@"STO_CUDA_RESERVED_SHARED STV_DEFAULT"
__nv_reservedSMEM_offset_0_alias:
	.zero		0
.nv.shared.reserved.0:
	.zero		64
	.weak		__nv_reservedSMEM_allocation_phase
	.type		__nv_reservedSMEM_allocation_phase,@object
	.size		__nv_reservedSMEM_allocation_phase,(.L_0 - __nv_reservedSMEM_allocation_phase)
__nv_reservedSMEM_allocation_phase:
	.zero		1
.L_0:
	.zero		7
	.weak		__nv_reservedSMEM_devtool_atexit_pc
	.type		__nv_reservedSMEM_devtool_atexit_pc,@object
	.size		__nv_reservedSMEM_devtool_atexit_pc,(__nv_reservedSMEM_allocation_mask - __nv_reservedSMEM_devtool_atexit_pc)
__nv_reservedSMEM_devtool_atexit_pc:
	.zero		8
	.weak		__nv_reservedSMEM_allocation_mask
	.type		__nv_reservedSMEM_allocation_mask,@object
	.size		__nv_reservedSMEM_allocation_mask,(.L_2 - __nv_reservedSMEM_allocation_mask)
__nv_reservedSMEM_allocation_mask:
	.zero		4
.L_2:


//--------------------- .nv.global                --------------------------
	.section	.nv.global,"aw",@nobits
.nv.global:
	.type		_ZN47_INTERNAL_4bea19cc_9_kernel_cu_251ac0ad_28914764cute1_E,@object
	.size		_ZN47_INTERNAL_4bea19cc_9_kernel_cu_251ac0ad_28914764cute1_E,(_ZN47_INTERNAL_4bea19cc_9_kernel_cu_251ac0ad_28914764cuda3std3__45__cpo6cbeginE - _ZN47_INTERNAL_4bea19cc_9_kernel_cu_251ac0ad_28914764cute1_E)
_ZN47_INTERNAL_4bea19cc_9_kernel_cu_251ac0ad_28914764cute1_E:
	.zero		1
	.type		_ZN47_INTERNAL_4bea19cc_9_kernel_cu_251ac0ad_28914764cuda3std3__45__cpo6cbeginE,@object
	.size		_ZN47_INTERNAL_4bea19cc_9_kernel_cu_251ac0ad_28914764cuda3std3__45__cpo6cbeginE,(_ZN47_INTERNAL_4bea19cc_9_kernel_cu_251ac0ad_28914764cuda3std3__48in_placeE - _ZN47_INTERNAL_4bea19cc_9_kernel_cu_251ac0ad_28914764cuda3std3__45__cpo6cbeginE)
_ZN47_INTERNAL_4bea19cc_9_kernel_cu_251ac0ad_28914764cuda3std3__45__cpo6cbeginE:
	.zero		1
	.type		_ZN47_INTERNAL_4bea19cc_9_kernel_cu_251ac0ad_28914764cuda3std3__48in_placeE,@object
	.size		_ZN47_INTERNAL_4bea19cc_9_kernel_cu_251ac0ad_28914764cuda3std3__48in_placeE,(_ZN47_INTERNAL_4bea19cc_9_kernel_cu_251ac0ad_28914764cuda3std6ranges3__45__cpo9iter_moveE - _ZN47_INTERNAL_4bea19cc_9_kernel_cu_251ac0ad_28914764cuda3std3__48in_placeE)
_ZN47_INTERNAL_4bea19cc_9_kernel_cu_251ac0ad_28914764cuda3std3__48in_placeE:
	.zero		1
	.type		_ZN47_INTERNAL_4bea19cc_9_kernel_cu_251ac0ad_28914764cuda3std6ranges3__45__cpo9iter_moveE,@object
	.size		_ZN47_INTERNAL_4bea19cc_9_kernel_cu_251ac0ad_28914764cuda3std6ranges3__45__cpo9iter_moveE,(_ZN47_INTERNAL_4bea19cc_9_kernel_cu_251ac0ad_28914764cuda3std3__45__cpo5beginE - _ZN47_INTERNAL_4bea19cc_9_kernel_cu_251ac0ad_28914764cuda3std6ranges3__45__cpo9iter_moveE)
_ZN47_INTERNAL_4bea19cc_9_kernel_cu_251ac0ad_28914764cuda3std6ranges3__45__cpo9iter_moveE:
	.zero		1
	.type		_ZN47_INTERNAL_4bea19cc_9_kernel_cu_251ac0ad_28914764cuda3std3__45__cpo5beginE,@object
	.size		_ZN47_INTERNAL_4bea19cc_9_kernel_cu_251ac0ad_28914764cuda3std3__45__cpo5beginE,(_ZN47_INTERNAL_4bea19cc_9_kernel_cu_251ac0ad_28914764cuda3std3__449_GLOBAL__N__4bea19cc_9_kernel_cu_251ac0ad_28914766ignoreE - _ZN47_INTERNAL_4bea19cc_9_kernel_cu_251ac0ad_28914764cuda3std3__45__cpo5beginE)
_ZN47_INTERNAL_4bea19cc_9_kernel_cu_251ac0ad_28914764cuda3std3__45__cpo5beginE:
	.zero		1
	.type		_ZN47_INTERNAL_4bea19cc_9_kernel_cu_251ac0ad_28914764cuda3std3__449_GLOBAL__N__4bea19cc_9_kernel_cu_251ac0ad_28914766ignoreE,@object
	.size		_ZN47_INTERNAL_4bea19cc_9_kernel_cu_251ac0ad_28914764cuda3std3__449_GLOBAL__N__4bea19cc_9_kernel_cu_251ac0ad_28914766ignoreE,(_ZN47_INTERNAL_4bea19cc_9_kernel_cu_251ac0ad_28914764cute7productE - _ZN47_INTERNAL_4bea19cc_9_kernel_cu_251ac0ad_28914764cuda3std3__449_GLOBAL__N__4bea19cc_9_kernel_cu_251ac0ad_28914766ignoreE)
_ZN47_INTERNAL_4bea19cc_9_kernel_cu_251ac0ad_28914764cuda3std3__449_GLOBAL__N__4bea19cc_9_kernel_cu_251ac0ad_28914766ignoreE:
	.zero		1
	.type		_ZN47_INTERNAL_4bea19cc_9_kernel_cu_251ac0ad_28914764cute7productE,@object
	.size		_ZN47_INTERNAL_4bea19cc_9_kernel_cu_251ac0ad_28914764cute7productE,(_ZN47_INTERNAL_4bea19cc_9_kernel_cu_251ac0ad_28914764cuda3std3__45__cpo3endE - _ZN47_INTERNAL_4bea19cc_9_kernel_cu_251ac0ad_28914764cute7productE)
_ZN47_INTERNAL_4bea19cc_9_kernel_cu_251ac0ad_28914764cute7productE:
	.zero		1
	.type		_ZN47_INTERNAL_4bea19cc_9_kernel_cu_251ac0ad_28914764cuda3std3__45__cpo3endE,@object
	.size		_ZN47_INTERNAL_4bea19cc_9_kernel_cu_251ac0ad_28914764cuda3std3__45__cpo3endE,(_ZN47_INTERNAL_4bea19cc_9_kernel_cu_251ac0ad_28914764cuda3std3__419piecewise_constructE - _ZN47_INTERNAL_4bea19cc_9_kernel_cu_251ac0ad_28914764cuda3std3__45__cpo3endE)
_ZN47_INTERNAL_4bea19cc_9_kernel_cu_251ac0ad_28914764cuda3std3__45__cpo3endE:
	.zero		1
	.type		_ZN47_INTERNAL_4bea19cc_9_kernel_cu_251ac0ad_28914764cuda3std3__419piecewise_constructE,@object
	.size		_ZN47_INTERNAL_4bea19cc_9_kernel_cu_251ac0ad_28914764cuda3std3__419piecewise_constructE,(_ZN47_INTERNAL_4bea19cc_9_kernel_cu_251ac0ad_28914764cuda3std3__45__cpo4cendE - _ZN47_INTERNAL_4bea19cc_9_kernel_cu_251ac0ad_28914764cuda3std3__419piecewise_constructE)
_ZN47_INTERNAL_4bea19cc_9_kernel_cu_251ac0ad_28914764cuda3std3__419piecewise_constructE:
	.zero		1
	.type		_ZN47_INTERNAL_4bea19cc_9_kernel_cu_251ac0ad_28914764cuda3std3__45__cpo4cendE,@object
	.size		_ZN47_INTERNAL_4bea19cc_9_kernel_cu_251ac0ad_28914764cuda3std3__45__cpo4cendE,(_ZN47_INTERNAL_4bea19cc_9_kernel_cu_251ac0ad_28914764cuda3std6ranges3__45__cpo4swapE - _ZN47_INTERNAL_4bea19cc_9_kernel_cu_251ac0ad_28914764cuda3std3__45__cpo4cendE)
_ZN47_INTERNAL_4bea19cc_9_kernel_cu_251ac0ad_28914764cuda3std3__45__cpo4cendE:
	.zero		1
	.type		_ZN47_INTERNAL_4bea19cc_9_kernel_cu_251ac0ad_28914764cuda3std6ranges3__45__cpo4swapE,@object
	.size		_ZN47_INTERNAL_4bea19cc_9_kernel_cu_251ac0ad_28914764cuda3std6ranges3__45__cpo4swapE,(.L_10 - _ZN47_INTERNAL_4bea19cc_9_kernel_cu_251ac0ad_28914764cuda3std6ranges3__45__cpo4swapE)
_ZN47_INTERNAL_4bea19cc_9_kernel_cu_251ac0ad_28914764cuda3std6ranges3__45__cpo4swapE:
	.zero		1
.L_10:


//--------------------- .nv.constant0._ZN9deep_gemm24sm100_fp8_gemm_1d1d_implILN4cute4UMMA5MajorE0ELS3_0ELj0ELj4096ELj7168ELj128ELj32ELj128ELj64ELj128ELj128ELj64ELj10ELj128ELj128ELj1ELb0ELj128ELNS_8GemmTypeE1ELb0EN7cutlass10bfloat16_tENS_16EpilogueIdentityEEEvPijjj14CUtensorMap_stS9_S9_S9_S9_ --------------------------
	.section	.nv.constant0._ZN9deep_gemm24sm100_fp8_gemm_1d1d_implILN4cute4UMMA5MajorE0ELS3_0ELj0ELj4096ELj7168ELj128ELj32ELj128ELj64ELj128ELj128ELj64ELj10ELj128ELj128ELj1ELb0ELj128ELNS_8GemmTypeE1ELb0EN7cutlass10bfloat16_tENS_16EpilogueIdentityEEEvPijjj14CUtensorMap_stS9_S9_S9_S9_,"a",@progbits
	.sectionflags	@""
	.align	4
.nv.constant0._ZN9deep_gemm24sm100_fp8_gemm_1d1d_implILN4cute4UMMA5MajorE0ELS3_0ELj0ELj4096ELj7168ELj128ELj32ELj128ELj64ELj128ELj128ELj64ELj10ELj128ELj128ELj1ELb0ELj128ELNS_8GemmTypeE1ELb0EN7cutlass10bfloat16_tENS_16EpilogueIdentityEEEvPijjj14CUtensorMap_stS9_S9_S9_S9_:
	.zero		1600


//--------------------- SYMBOLS --------------------------

	.type		.nv.reservedSmem.offset0,@object
	.size		.nv.reservedSmem.offset0,0x4
	.type		.nv.reservedSmem.cap,@object
	.size		.nv.reservedSmem.cap,0x4
